	.target	sm_90a

	.elftype	@"ET_EXEC"


//--------------------- .note.nv.tkinfo           --------------------------
	.section	.note.nv.tkinfo,"",@"SHT_NOTE"
	.sectionflags	@"SHF_NOTE_NV_TKINFO"
	.tkinfo
        /*0018*/ 	.word	0x00000002
        /*0030*/ 	.string	""
        /*0030*/ 	.string	"ptxas"
        /*0030*/ 	.string	"Cuda compilation tools, release 13.0, V13.0.88"
        /*0030*/ 	.string	"Build cuda_13.0.r13.0/compiler.36424714_0"
        /*0030*/ 	.string	"-arch sm_90a -m 64 "



//--------------------- .note.nv.cuinfo           --------------------------
	.section	.note.nv.cuinfo,"",@"SHT_NOTE"
	.sectionflags	@"SHF_NOTE_NV_CUINFO"
        /*0018*/ 	.short	0x0002
        /*001a*/ 	.short	0x005a
        /*001c*/ 	.short	0x0082
	.zero		2


//--------------------- .nv.info                  --------------------------
	.section	.nv.info,"",@"SHT_CUDA_INFO"
	.align	4


	//----- nvinfo : EIATTR_REGCOUNT
	.align		4
        /*0000*/ 	.byte	0x04, 0x2f
        /*0002*/ 	.short	(.L_15 - .L_14)
	.align		4
.L_14:
        /*0004*/ 	.word	index@(_ZN7cutlass13device_kernelINS_4gemm6kernel13GemmUniversalIN4cute5tupleIJiiiiEEENS1_10collective13CollectiveMmaINS1_34MainloopSm90TmaGmmaWarpSpecializedILi18ENS5_IJNS4_1CILi2EEENSA_ILi1EEESC_EEENS1_35KernelTmaWarpSpecializedCooperativeEEENS5_IJNSA_ILi128EEENSA_ILi64EEENSA_ILi32EEEEEENS_10bfloat16_tENS5_IJlSC_lEEESK_SL_NS4_8TiledMMAINS4_8MMA_AtomIJNS4_4SM904GMMA27MMA_64x64x16_F32BF16BF16_SSILNSP_5MajorE0ELSR_0ELNSP_7ScaleInE1ELSS_1EEEEEENS4_6LayoutISD_NS5_IJSC_NSA_ILi0EEESW_EEEEENS5_IJNS4_10UnderscoreESZ_SZ_EEEEENS4_13SM90_TMA_LOADENS4_14ComposedLayoutINS4_7SwizzleILi2ELi4ELi3EEENS4_18smem_ptr_flag_bitsILi16EEENSV_INS5_IJNSA_ILi8EEESI_EEENS5_IJSI_SC_EEEEEEEvNS4_8identityENS4_23SM90_TMA_LOAD_MULTICASTES1C_vS1D_EENS_8epilogue10collective6detail29Sm90TmaWarpSpecializedAdapterINS1H_15DefaultEpilogueISK_SL_SL_NS1G_6thread17LinearCombinationISK_Li1EffLNS1L_9ScaleType4KindE0ELNS_15FloatRoundStyleE2ESK_EENS1_15EpilogueDefaultEEEEEvvEEEEvNT_6ParamsE)
        /*0008*/ 	.word	0x000000a8


	//----- nvinfo : EIATTR_FRAME_SIZE
	.align		4
.L_15:
        /*000c*/ 	.byte	0x04, 0x11
        /*000e*/ 	.short	(.L_17 - .L_16)
	.align		4
.L_16:
        /*0010*/ 	.word	index@(_ZN7cutlass13device_kernelINS_4gemm6kernel13GemmUniversalIN4cute5tupleIJiiiiEEENS1_10collective13CollectiveMmaINS1_34MainloopSm90TmaGmmaWarpSpecializedILi18ENS5_IJNS4_1CILi2EEENSA_ILi1EEESC_EEENS1_35KernelTmaWarpSpecializedCooperativeEEENS5_IJNSA_ILi128EEENSA_ILi64EEENSA_ILi32EEEEEENS_10bfloat16_tENS5_IJlSC_lEEESK_SL_NS4_8TiledMMAINS4_8MMA_AtomIJNS4_4SM904GMMA27MMA_64x64x16_F32BF16BF16_SSILNSP_5MajorE0ELSR_0ELNSP_7ScaleInE1ELSS_1EEEEEENS4_6LayoutISD_NS5_IJSC_NSA_ILi0EEESW_EEEEENS5_IJNS4_10UnderscoreESZ_SZ_EEEEENS4_13SM90_TMA_LOADENS4_14ComposedLayoutINS4_7SwizzleILi2ELi4ELi3EEENS4_18smem_ptr_flag_bitsILi16EEENSV_INS5_IJNSA_ILi8EEESI_EEENS5_IJSI_SC_EEEEEEEvNS4_8identityENS4_23SM90_TMA_LOAD_MULTICASTES1C_vS1D_EENS_8epilogue10collective6detail29Sm90TmaWarpSpecializedAdapterINS1H_15DefaultEpilogueISK_SL_SL_NS1G_6thread17LinearCombinationISK_Li1EffLNS1L_9ScaleType4KindE0ELNS_15FloatRoundStyleE2ESK_EENS1_15EpilogueDefaultEEEEEvvEEEEvNT_6ParamsE)
        /*0014*/ 	.word	0x00000000


	//----- nvinfo : EIATTR_MIN_STACK_SIZE
	.align		4
.L_17:
        /*0018*/ 	.byte	0x04, 0x12
        /*001a*/ 	.short	(.L_19 - .L_18)
	.align		4
.L_18:
        /*001c*/ 	.word	index@(_ZN7cutlass13device_kernelINS_4gemm6kernel13GemmUniversalIN4cute5tupleIJiiiiEEENS1_10collective13CollectiveMmaINS1_34MainloopSm90TmaGmmaWarpSpecializedILi18ENS5_IJNS4_1CILi2EEENSA_ILi1EEESC_EEENS1_35KernelTmaWarpSpecializedCooperativeEEENS5_IJNSA_ILi128EEENSA_ILi64EEENSA_ILi32EEEEEENS_10bfloat16_tENS5_IJlSC_lEEESK_SL_NS4_8TiledMMAINS4_8MMA_AtomIJNS4_4SM904GMMA27MMA_64x64x16_F32BF16BF16_SSILNSP_5MajorE0ELSR_0ELNSP_7ScaleInE1ELSS_1EEEEEENS4_6LayoutISD_NS5_IJSC_NSA_ILi0EEESW_EEEEENS5_IJNS4_10UnderscoreESZ_SZ_EEEEENS4_13SM90_TMA_LOADENS4_14ComposedLayoutINS4_7SwizzleILi2ELi4ELi3EEENS4_18smem_ptr_flag_bitsILi16EEENSV_INS5_IJNSA_ILi8EEESI_EEENS5_IJSI_SC_EEEEEEEvNS4_8identityENS4_23SM90_TMA_LOAD_MULTICASTES1C_vS1D_EENS_8epilogue10collective6detail29Sm90TmaWarpSpecializedAdapterINS1H_15DefaultEpilogueISK_SL_SL_NS1G_6thread17LinearCombinationISK_Li1EffLNS1L_9ScaleType4KindE0ELNS_15FloatRoundStyleE2ESK_EENS1_15EpilogueDefaultEEEEEvvEEEEvNT_6ParamsE)
        /*0020*/ 	.word	0x00000000
.L_19:


//--------------------- .nv.compat                --------------------------
	.section	.nv.compat,"",@"SHT_CUDA_COMPAT_INFO"
	.align	4
        /*0000*/ 	.byte	0x02, 0x09, 0x01, 0x00, 0x02, 0x02, 0x04, 0x00, 0x02, 0x05, 0x05, 0x00, 0x03, 0x07, 0x01, 0x01
        /*0010*/ 	.byte	0x02, 0x03, 0x01, 0x00, 0x02, 0x06, 0x01, 0x00, 0x04, 0x0b, 0x08, 0x00, 0x00, 0x00, 0x00, 0x00
        /*0020*/ 	.byte	0x00, 0x00, 0x00, 0x00


//--------------------- .nv.info._ZN7cutlass13device_kernelINS_4gemm6kernel13GemmUniversalIN4cute5tupleIJiiiiEEENS1_10collective13CollectiveMmaINS1_34MainloopSm90TmaGmmaWarpSpecializedILi18ENS5_IJNS4_1CILi2EEENSA_ILi1EEESC_EEENS1_35KernelTmaWarpSpecializedCooperativeEEENS5_IJNSA_ILi128EEENSA_ILi64EEENSA_ILi32EEEEEENS_10bfloat16_tENS5_IJlSC_lEEESK_SL_NS4_8TiledMMAINS4_8MMA_AtomIJNS4_4SM904GMMA27MMA_64x64x16_F32BF16BF16_SSILNSP_5MajorE0ELSR_0ELNSP_7ScaleInE1ELSS_1EEEEEENS4_6LayoutISD_NS5_IJSC_NSA_ILi0EEESW_EEEEENS5_IJNS4_10UnderscoreESZ_SZ_EEEEENS4_13SM90_TMA_LOADENS4_14ComposedLayoutINS4_7SwizzleILi2ELi4ELi3EEENS4_18smem_ptr_flag_bitsILi16EEENSV_INS5_IJNSA_ILi8EEESI_EEENS5_IJSI_SC_EEEEEEEvNS4_8identityENS4_23SM90_TMA_LOAD_MULTICASTES1C_vS1D_EENS_8epilogue10collective6detail29Sm90TmaWarpSpecializedAdapterINS1H_15DefaultEpilogueISK_SL_SL_NS1G_6thread17LinearCombinationISK_Li1EffLNS1L_9ScaleType4KindE0ELNS_15FloatRoundStyleE2ESK_EENS1_15EpilogueDefaultEEEEEvvEEEEvNT_6ParamsE --------------------------
	.section	.nv.info._ZN7cutlass13device_kernelINS_4gemm6kernel13GemmUniversalIN4cute5tupleIJiiiiEEENS1_10collective13CollectiveMmaINS1_34MainloopSm90TmaGmmaWarpSpecializedILi18ENS5_IJNS4_1CILi2EEENSA_ILi1EEESC_EEENS1_35KernelTmaWarpSpecializedCooperativeEEENS5_IJNSA_ILi128EEENSA_ILi64EEENSA_ILi32EEEEEENS_10bfloat16_tENS5_IJlSC_lEEESK_SL_NS4_8TiledMMAINS4_8MMA_AtomIJNS4_4SM904GMMA27MMA_64x64x16_F32BF16BF16_SSILNSP_5MajorE0ELSR_0ELNSP_7ScaleInE1ELSS_1EEEEEENS4_6LayoutISD_NS5_IJSC_NSA_ILi0EEESW_EEEEENS5_IJNS4_10UnderscoreESZ_SZ_EEEEENS4_13SM90_TMA_LOADENS4_14ComposedLayoutINS4_7SwizzleILi2ELi4ELi3EEENS4_18smem_ptr_flag_bitsILi16EEENSV_INS5_IJNSA_ILi8EEESI_EEENS5_IJSI_SC_EEEEEEEvNS4_8identityENS4_23SM90_TMA_LOAD_MULTICASTES1C_vS1D_EENS_8epilogue10collective6detail29Sm90TmaWarpSpecializedAdapterINS1H_15DefaultEpilogueISK_SL_SL_NS1G_6thread17LinearCombinationISK_Li1EffLNS1L_9ScaleType4KindE0ELNS_15FloatRoundStyleE2ESK_EENS1_15EpilogueDefaultEEEEEvvEEEEvNT_6ParamsE,"",@"SHT_CUDA_INFO"
	.sectionflags	@""
	.align	4


	//----- nvinfo : EIATTR_CUDA_API_VERSION
	.align		4
        /*0000*/ 	.byte	0x04, 0x37
        /*0002*/ 	.short	(.L_21 - .L_20)
.L_20:
        /*0004*/ 	.word	0x00000082


	//----- nvinfo : EIATTR_KPARAM_INFO
	.align		4
.L_21:
        /*0008*/ 	.byte	0x04, 0x17
        /*000a*/ 	.short	(.L_23 - .L_22)
.L_22:
        /*000c*/ 	.word	0x00000000
        /*0010*/ 	.short	0x0000
        /*0012*/ 	.short	0x0070
        /*0014*/ 	.byte	0x00, 0xf0, 0x01, 0x10


	//----- nvinfo : EIATTR_SPARSE_MMA_MASK
	.align		4
.L_23:
        /*0018*/ 	.byte	0x03, 0x50
        /*001a*/ 	.short	0x0000


	//----- nvinfo : EIATTR_MAXREG_COUNT
	.align		4
        /*001c*/ 	.byte	0x03, 0x1b
        /*001e*/ 	.short	0x00a8


	//----- nvinfo : EIATTR_NUM_BARRIERS
	.align		4
        /*0020*/ 	.byte	0x02, 0x4c
        /*0022*/ 	.byte	0x01
	.zero		1


	//----- nvinfo : EIATTR_EXTERNS
	.align		4
        /*0024*/ 	.byte	0x04, 0x0f
        /*0026*/ 	.short	(.L_25 - .L_24)


	//   ....[0]....
	.align		4
.L_24:
        /*0028*/ 	.word	index@(__assertfail)


	//----- nvinfo : EIATTR_MERCURY_ISA_VERSION
	.align		4
.L_25:
        /*002c*/ 	.byte	0x03, 0x5f
        /*002e*/ 	.short	0x0101


	//----- nvinfo : EIATTR_INT_WARP_WIDE_INSTR_OFFSETS
	.align		4
        /*0030*/ 	.byte	0x04, 0x31
        /*0032*/ 	.short	(.L_27 - .L_26)


	//   ....[0]....
.L_26:
        /*0034*/ 	.word	0x00000670


	//   ....[1]....
        /*0038*/ 	.word	0x000006a0


	//   ....[2]....
        /*003c*/ 	.word	0x00000860


	//----- nvinfo : EIATTR_COOP_GROUP_MASK_REGIDS
	.align		4
.L_27:
        /*0040*/ 	.byte	0x04, 0x29
        /*0042*/ 	.short	(.L_29 - .L_28)


	//   ....[0]....
.L_28:
        /*0044*/ 	.word	0xffffffff


	//   ....[1]....
        /*0048*/ 	.word	0xffffffff


	//   ....[2]....
        /*004c*/ 	.word	0xffffffff


	//   ....[3]....
        /*0050*/ 	.word	0xffffffff


	//   ....[4]....
        /*0054*/ 	.word	0xffffffff


	//   ....[5]....
        /*0058*/ 	.word	0xffffffff


	//----- nvinfo : EIATTR_COOP_GROUP_INSTR_OFFSETS
	.align		4
.L_29:
        /*005c*/ 	.byte	0x04, 0x28
        /*005e*/ 	.short	(.L_31 - .L_30)


	//   ....[0]....
.L_30:
        /*0060*/ 	.word	0x00000060


	//   ....[1]....
        /*0064*/ 	.word	0x00000070


	//   ....[2]....
        /*0068*/ 	.word	0x00000130


	//   ....[3]....
        /*006c*/ 	.word	0x000004c0


	//   ....[4]....
        /*0070*/ 	.word	0x000009e0


	//   ....[5]....
        /*0074*/ 	.word	0x00001420


	//----- nvinfo : EIATTR_REG_RECONFIG
	.align		4
.L_31:
        /*0078*/ 	.byte	0x01, 0x54
	.zero		2


	//----- nvinfo : EIATTR_SYSCALL_OFFSETS
	.align		4
        /*007c*/ 	.byte	0x04, 0x46
        /*007e*/ 	.short	(.L_33 - .L_32)


	//   ....[0]....
.L_32:
        /*0080*/ 	.word	0x000015e0


	//----- nvinfo : EIATTR_MBARRIER_INSTR_OFFSETS
	.align		4
.L_33:
        /*0084*/ 	.byte	0x04, 0x39
        /*0086*/ 	.short	(.L_35 - .L_34)


	//   ....[0]....
.L_34:
        /*0088*/ 	.word	0x00000250
        /*008c*/ 	.word	0x000000ff
        /*0090*/ 	.word	0x00000000
        /*0094*/ 	.short	0x0100
        /*0096*/ 	.byte	0x08
	.zero		1


	//   ....[1]....
        /*0098*/ 	.word	0x00000260
        /*009c*/ 	.word	0x000000ff
        /*00a0*/ 	.word	0x00000090
        /*00a4*/ 	.short	0x0100
        /*00a6*/ 	.byte	0x08
	.zero		1


	//   ....[2]....
        /*00a8*/ 	.word	0x00000270
        /*00ac*/ 	.word	0x000000ff
        /*00b0*/ 	.word	0x00000008
        /*00b4*/ 	.short	0x0100
        /*00b6*/ 	.byte	0x08
	.zero		1


	//   ....[3]....
        /*00b8*/ 	.word	0x00000280
        /*00bc*/ 	.word	0x000000ff
        /*00c0*/ 	.word	0x00000098
        /*00c4*/ 	.short	0x0100
        /*00c6*/ 	.byte	0x08
	.zero		1


	//   ....[4]....
        /*00c8*/ 	.word	0x00000290
        /*00cc*/ 	.word	0x000000ff
        /*00d0*/ 	.word	0x00000010
        /*00d4*/ 	.short	0x0100
        /*00d6*/ 	.byte	0x08
	.zero		1


	//   ....[5]....
        /*00d8*/ 	.word	0x000002a0
        /*00dc*/ 	.word	0x000000ff
        /*00e0*/ 	.word	0x000000a0
        /*00e4*/ 	.short	0x0100
        /*00e6*/ 	.byte	0x08
	.zero		1


	//   ....[6]....
        /*00e8*/ 	.word	0x000002b0
        /*00ec*/ 	.word	0x000000ff
        /*00f0*/ 	.word	0x00000018
        /*00f4*/ 	.short	0x0100
        /*00f6*/ 	.byte	0x08
	.zero		1


	//   ....[7]....
        /*00f8*/ 	.word	0x000002c0
        /*00fc*/ 	.word	0x000000ff
        /*0100*/ 	.word	0x000000a8
        /*0104*/ 	.short	0x0100
        /*0106*/ 	.byte	0x08
	.zero		1


	//   ....[8]....
        /*0108*/ 	.word	0x000002d0
        /*010c*/ 	.word	0x000000ff
        /*0110*/ 	.word	0x00000020
        /*0114*/ 	.short	0x0100
        /*0116*/ 	.byte	0x08
	.zero		1


	//   ....[9]....
        /*0118*/ 	.word	0x000002e0
        /*011c*/ 	.word	0x000000ff
        /*0120*/ 	.word	0x000000b0
        /*0124*/ 	.short	0x0100
        /*0126*/ 	.byte	0x08
	.zero		1


	//   ....[10]....
        /*0128*/ 	.word	0x000002f0
        /*012c*/ 	.word	0x000000ff
        /*0130*/ 	.word	0x00000028
        /*0134*/ 	.short	0x0100
        /*0136*/ 	.byte	0x08
	.zero		1


	//   ....[11]....
        /*0138*/ 	.word	0x00000300
        /*013c*/ 	.word	0x000000ff
        /*0140*/ 	.word	0x000000b8
        /*0144*/ 	.short	0x0100
        /*0146*/ 	.byte	0x08
	.zero		1


	//   ....[12]....
        /*0148*/ 	.word	0x00000310
        /*014c*/ 	.word	0x000000ff
        /*0150*/ 	.word	0x00000030
        /*0154*/ 	.short	0x0100
        /*0156*/ 	.byte	0x08
	.zero		1


	//   ....[13]....
        /*0158*/ 	.word	0x00000320
        /*015c*/ 	.word	0x000000ff
        /*0160*/ 	.word	0x000000c0
        /*0164*/ 	.short	0x0100
        /*0166*/ 	.byte	0x08
	.zero		1


	//   ....[14]....
        /*0168*/ 	.word	0x00000330
        /*016c*/ 	.word	0x000000ff
        /*0170*/ 	.word	0x00000038
        /*0174*/ 	.short	0x0100
        /*0176*/ 	.byte	0x08
	.zero		1


	//   ....[15]....
        /*0178*/ 	.word	0x00000340
        /*017c*/ 	.word	0x000000ff
        /*0180*/ 	.word	0x000000c8
        /*0184*/ 	.short	0x0100
        /*0186*/ 	.byte	0x08
	.zero		1


	//   ....[16]....
        /*0188*/ 	.word	0x00000350
        /*018c*/ 	.word	0x000000ff
        /*0190*/ 	.word	0x00000040
        /*0194*/ 	.short	0x0100
        /*0196*/ 	.byte	0x08
	.zero		1


	//   ....[17]....
        /*0198*/ 	.word	0x00000360
        /*019c*/ 	.word	0x000000ff
        /*01a0*/ 	.word	0x000000d0
        /*01a4*/ 	.short	0x0100
        /*01a6*/ 	.byte	0x08
	.zero		1


	//   ....[18]....
        /*01a8*/ 	.word	0x00000370
        /*01ac*/ 	.word	0x000000ff
        /*01b0*/ 	.word	0x00000048
        /*01b4*/ 	.short	0x0100
        /*01b6*/ 	.byte	0x08
	.zero		1


	//   ....[19]....
        /*01b8*/ 	.word	0x00000380
        /*01bc*/ 	.word	0x000000ff
        /*01c0*/ 	.word	0x000000d8
        /*01c4*/ 	.short	0x0100
        /*01c6*/ 	.byte	0x08
	.zero		1


	//   ....[20]....
        /*01c8*/ 	.word	0x00000390
        /*01cc*/ 	.word	0x000000ff
        /*01d0*/ 	.word	0x00000050
        /*01d4*/ 	.short	0x0100
        /*01d6*/ 	.byte	0x08
	.zero		1


	//   ....[21]....
        /*01d8*/ 	.word	0x000003a0
        /*01dc*/ 	.word	0x000000ff
        /*01e0*/ 	.word	0x000000e0
        /*01e4*/ 	.short	0x0100
        /*01e6*/ 	.byte	0x08
	.zero		1


	//   ....[22]....
        /*01e8*/ 	.word	0x000003b0
        /*01ec*/ 	.word	0x000000ff
        /*01f0*/ 	.word	0x00000058
        /*01f4*/ 	.short	0x0100
        /*01f6*/ 	.byte	0x08
	.zero		1


	//   ....[23]....
        /*01f8*/ 	.word	0x000003c0
        /*01fc*/ 	.word	0x000000ff
        /*0200*/ 	.word	0x000000e8
        /*0204*/ 	.short	0x0100
        /*0206*/ 	.byte	0x08
	.zero		1


	//   ....[24]....
        /*0208*/ 	.word	0x000003d0
        /*020c*/ 	.word	0x000000ff
        /*0210*/ 	.word	0x00000060
        /*0214*/ 	.short	0x0100
        /*0216*/ 	.byte	0x08
	.zero		1


	//   ....[25]....
        /*0218*/ 	.word	0x000003e0
        /*021c*/ 	.word	0x000000ff
        /*0220*/ 	.word	0x000000f0
        /*0224*/ 	.short	0x0100
        /*0226*/ 	.byte	0x08
	.zero		1


	//   ....[26]....
        /*0228*/ 	.word	0x000003f0
        /*022c*/ 	.word	0x000000ff
        /*0230*/ 	.word	0x00000068
        /*0234*/ 	.short	0x0100
        /*0236*/ 	.byte	0x08
	.zero		1


	//   ....[27]....
        /*0238*/ 	.word	0x00000400
        /*023c*/ 	.word	0x000000ff
        /*0240*/ 	.word	0x000000f8
        /*0244*/ 	.short	0x0100
        /*0246*/ 	.byte	0x08
	.zero		1


	//   ....[28]....
        /*0248*/ 	.word	0x00000410
        /*024c*/ 	.word	0x000000ff
        /*0250*/ 	.word	0x00000070
        /*0254*/ 	.short	0x0100
        /*0256*/ 	.byte	0x08
	.zero		1


	//   ....[29]....
        /*0258*/ 	.word	0x00000420
        /*025c*/ 	.word	0x000000ff
        /*0260*/ 	.word	0x00000100
        /*0264*/ 	.short	0x0100
        /*0266*/ 	.byte	0x08
	.zero		1


	//   ....[30]....
        /*0268*/ 	.word	0x00000430
        /*026c*/ 	.word	0x000000ff
        /*0270*/ 	.word	0x00000078
        /*0274*/ 	.short	0x0100
        /*0276*/ 	.byte	0x08
	.zero		1


	//   ....[31]....
        /*0278*/ 	.word	0x00000440
        /*027c*/ 	.word	0x000000ff
        /*0280*/ 	.word	0x00000108
        /*0284*/ 	.short	0x0100
        /*0286*/ 	.byte	0x08
	.zero		1


	//   ....[32]....
        /*0288*/ 	.word	0x00000450
        /*028c*/ 	.word	0x000000ff
        /*0290*/ 	.word	0x00000080
        /*0294*/ 	.short	0x0100
        /*0296*/ 	.byte	0x08
	.zero		1


	//   ....[33]....
        /*0298*/ 	.word	0x00000460
        /*029c*/ 	.word	0x000000ff
        /*02a0*/ 	.word	0x00000110
        /*02a4*/ 	.short	0x0100
        /*02a6*/ 	.byte	0x08
	.zero		1


	//   ....[34]....
        /*02a8*/ 	.word	0x00000470
        /*02ac*/ 	.word	0x000000ff
        /*02b0*/ 	.word	0x00000088
        /*02b4*/ 	.short	0x0100
        /*02b6*/ 	.byte	0x08
	.zero		1


	//   ....[35]....
        /*02b8*/ 	.word	0x00000480
        /*02bc*/ 	.word	0x000000ff
        /*02c0*/ 	.word	0x00000118
        /*02c4*/ 	.short	0x0100
        /*02c6*/ 	.byte	0x08
	.zero		1


	//   ....[36]....
        /*02c8*/ 	.word	0x000008e0
        /*02cc*/ 	.word	0x000000ff
        /*02d0*/ 	.word	0x00000130
        /*02d4*/ 	.short	0x0100
        /*02d6*/ 	.byte	0x06
	.zero		1


	//   ....[37]....
        /*02d8*/ 	.word	0x00000970
        /*02dc*/ 	.word	0x000000ff
        /*02e0*/ 	.word	0x00000138
        /*02e4*/ 	.short	0x0100
        /*02e6*/ 	.byte	0x06
	.zero		1


	//   ....[38]....
        /*02e8*/ 	.word	0x000016a0
        /*02ec*/ 	.word	0x00000003
        /*02f0*/ 	.word	0x00000000
        /*02f4*/ 	.short	0x010a
        /*02f6*/ 	.byte	0x3f
	.zero		1


	//   ....[39]....
        /*02f8*/ 	.word	0x000016e0
        /*02fc*/ 	.word	0x00000003
        /*0300*/ 	.word	0x00000000
        /*0304*/ 	.short	0x010a
        /*0306*/ 	.byte	0x3f
	.zero		1


	//   ....[40]....
        /*0308*/ 	.word	0x000019b0
        /*030c*/ 	.word	0x00000005
        /*0310*/ 	.word	0x00000000
        /*0314*/ 	.short	0x010a
        /*0316*/ 	.byte	0x3f
	.zero		1


	//   ....[41]....
        /*0318*/ 	.word	0x000019f0
        /*031c*/ 	.word	0x00000005
        /*0320*/ 	.word	0x00000000
        /*0324*/ 	.short	0x010a
        /*0326*/ 	.byte	0x3f
	.zero		1


	//   ....[42]....
        /*0328*/ 	.word	0x00001b50
        /*032c*/ 	.word	0x00000005
        /*0330*/ 	.word	0x00000000
        /*0334*/ 	.short	0x0101
        /*0336*/ 	.byte	0x3f
	.zero		1


	//   ....[43]....
        /*0338*/ 	.word	0x00001d70
        /*033c*/ 	.word	0x00000003
        /*0340*/ 	.word	0x00000000
        /*0344*/ 	.short	0x0101
        /*0346*/ 	.byte	0x3f
	.zero		1


	//   ....[44]....
        /*0348*/ 	.word	0x00005280
        /*034c*/ 	.word	0x00000017
        /*0350*/ 	.word	0x00000090
        /*0354*/ 	.short	0x010a
        /*0356*/ 	.byte	0x3f
	.zero		1


	//   ....[45]....
        /*0358*/ 	.word	0x000055f0
        /*035c*/ 	.word	0x00000003
        /*0360*/ 	.word	0x00000138
        /*0364*/ 	.short	0x0101
        /*0366*/ 	.byte	0x3f
	.zero		1


	//   ....[46]....
        /*0368*/ 	.word	0x00005d50
        /*036c*/ 	.word	0x00000007
        /*0370*/ 	.word	0x00000000
        /*0374*/ 	.short	0x010a
        /*0376*/ 	.byte	0x3f
	.zero		1


	//   ....[47]....
        /*0378*/ 	.word	0x00005dd0
        /*037c*/ 	.word	0x00000008
        /*0380*/ 	.word	0x00000000
        /*0384*/ 	.short	0x010a
        /*0386*/ 	.byte	0x3f
	.zero		1


	//   ....[48]....
        /*0388*/ 	.word	0x00005e60
        /*038c*/ 	.word	0x00000009
        /*0390*/ 	.word	0x00000000
        /*0394*/ 	.short	0x010a
        /*0396*/ 	.byte	0x3f
	.zero		1


	//   ....[49]....
        /*0398*/ 	.word	0x00005ef0
        /*039c*/ 	.word	0x00000008
        /*03a0*/ 	.word	0x00000000
        /*03a4*/ 	.short	0x010a
        /*03a6*/ 	.byte	0x3f
	.zero		1


	//   ....[50]....
        /*03a8*/ 	.word	0x00005f80
        /*03ac*/ 	.word	0x00000009
        /*03b0*/ 	.word	0x00000000
        /*03b4*/ 	.short	0x010a
        /*03b6*/ 	.byte	0x3f
	.zero		1


	//   ....[51]....
        /*03b8*/ 	.word	0x00006010
        /*03bc*/ 	.word	0x00000008
        /*03c0*/ 	.word	0x00000000
        /*03c4*/ 	.short	0x010a
        /*03c6*/ 	.byte	0x3f
	.zero		1


	//   ....[52]....
        /*03c8*/ 	.word	0x000060a0
        /*03cc*/ 	.word	0x00000009
        /*03d0*/ 	.word	0x00000000
        /*03d4*/ 	.short	0x010a
        /*03d6*/ 	.byte	0x3f
	.zero		1


	//   ....[53]....
        /*03d8*/ 	.word	0x00006130
        /*03dc*/ 	.word	0x00000008
        /*03e0*/ 	.word	0x00000000
        /*03e4*/ 	.short	0x010a
        /*03e6*/ 	.byte	0x3f
	.zero		1


	//   ....[54]....
        /*03e8*/ 	.word	0x000061c0
        /*03ec*/ 	.word	0x00000009
        /*03f0*/ 	.word	0x00000000
        /*03f4*/ 	.short	0x010a
        /*03f6*/ 	.byte	0x3f
	.zero		1


	//   ....[55]....
        /*03f8*/ 	.word	0x00006250
        /*03fc*/ 	.word	0x00000008
        /*0400*/ 	.word	0x00000000
        /*0404*/ 	.short	0x010a
        /*0406*/ 	.byte	0x3f
	.zero		1


	//   ....[56]....
        /*0408*/ 	.word	0x000062e0
        /*040c*/ 	.word	0x00000009
        /*0410*/ 	.word	0x00000000
        /*0414*/ 	.short	0x010a
        /*0416*/ 	.byte	0x3f
	.zero		1


	//   ....[57]....
        /*0418*/ 	.word	0x00006370
        /*041c*/ 	.word	0x00000008
        /*0420*/ 	.word	0x00000000
        /*0424*/ 	.short	0x010a
        /*0426*/ 	.byte	0x3f
	.zero		1


	//   ....[58]....
        /*0428*/ 	.word	0x00006400
        /*042c*/ 	.word	0x00000009
        /*0430*/ 	.word	0x00000000
        /*0434*/ 	.short	0x010a
        /*0436*/ 	.byte	0x3f
	.zero		1


	//   ....[59]....
        /*0438*/ 	.word	0x00006490
        /*043c*/ 	.word	0x00000008
        /*0440*/ 	.word	0x00000000
        /*0444*/ 	.short	0x010a
        /*0446*/ 	.byte	0x3f
	.zero		1


	//   ....[60]....
        /*0448*/ 	.word	0x00006520
        /*044c*/ 	.word	0x00000009
        /*0450*/ 	.word	0x00000000
        /*0454*/ 	.short	0x010a
        /*0456*/ 	.byte	0x3f
	.zero		1


	//   ....[61]....
        /*0458*/ 	.word	0x000065b0
        /*045c*/ 	.word	0x00000008
        /*0460*/ 	.word	0x00000000
        /*0464*/ 	.short	0x010a
        /*0466*/ 	.byte	0x3f
	.zero		1


	//   ....[62]....
        /*0468*/ 	.word	0x00006640
        /*046c*/ 	.word	0x0000000b
        /*0470*/ 	.word	0x00000000
        /*0474*/ 	.short	0x010a
        /*0476*/ 	.byte	0x3f
	.zero		1


	//   ....[63]....
        /*0478*/ 	.word	0x000066d0
        /*047c*/ 	.word	0x00000003
        /*0480*/ 	.word	0x00000000
        /*0484*/ 	.short	0x010a
        /*0486*/ 	.byte	0x3f
	.zero		1


	//   ....[64]....
        /*0488*/ 	.word	0x00006730
        /*048c*/ 	.word	0x00000003
        /*0490*/ 	.word	0x00000000
        /*0494*/ 	.short	0x010a
        /*0496*/ 	.byte	0x3f
	.zero		1


	//   ....[65]....
        /*0498*/ 	.word	0x00006780
        /*049c*/ 	.word	0x00000005
        /*04a0*/ 	.word	0x00000000
        /*04a4*/ 	.short	0x010a
        /*04a6*/ 	.byte	0x3f
	.zero		1


	//   ....[66]....
        /*04a8*/ 	.word	0x00006850
        /*04ac*/ 	.word	0x00000017
        /*04b0*/ 	.word	0x00000090
        /*04b4*/ 	.short	0x010a
        /*04b6*/ 	.byte	0x3f
	.zero		1


	//   ....[67]....
        /*04b8*/ 	.word	0x00006920
        /*04bc*/ 	.word	0x00000007
        /*04c0*/ 	.word	0x00000000
        /*04c4*/ 	.short	0x010a
        /*04c6*/ 	.byte	0x3f
	.zero		1


	//   ....[68]....
        /*04c8*/ 	.word	0x00006970
        /*04cc*/ 	.word	0x00000008
        /*04d0*/ 	.word	0x00000000
        /*04d4*/ 	.short	0x010a
        /*04d6*/ 	.byte	0x3f
	.zero		1


	//   ....[69]....
        /*04d8*/ 	.word	0x000069c0
        /*04dc*/ 	.word	0x00000009
        /*04e0*/ 	.word	0x00000000
        /*04e4*/ 	.short	0x010a
        /*04e6*/ 	.byte	0x3f
	.zero		1


	//   ....[70]....
        /*04e8*/ 	.word	0x00006a10
        /*04ec*/ 	.word	0x00000008
        /*04f0*/ 	.word	0x00000000
        /*04f4*/ 	.short	0x010a
        /*04f6*/ 	.byte	0x3f
	.zero		1


	//   ....[71]....
        /*04f8*/ 	.word	0x00006a60
        /*04fc*/ 	.word	0x00000009
        /*0500*/ 	.word	0x00000000
        /*0504*/ 	.short	0x010a
        /*0506*/ 	.byte	0x3f
	.zero		1


	//   ....[72]....
        /*0508*/ 	.word	0x00006ab0
        /*050c*/ 	.word	0x00000008
        /*0510*/ 	.word	0x00000000
        /*0514*/ 	.short	0x010a
        /*0516*/ 	.byte	0x3f
	.zero		1


	//   ....[73]....
        /*0518*/ 	.word	0x00006b00
        /*051c*/ 	.word	0x00000009
        /*0520*/ 	.word	0x00000000
        /*0524*/ 	.short	0x010a
        /*0526*/ 	.byte	0x3f
	.zero		1


	//   ....[74]....
        /*0528*/ 	.word	0x00006b50
        /*052c*/ 	.word	0x00000008
        /*0530*/ 	.word	0x00000000
        /*0534*/ 	.short	0x010a
        /*0536*/ 	.byte	0x3f
	.zero		1


	//   ....[75]....
        /*0538*/ 	.word	0x00006ba0
        /*053c*/ 	.word	0x00000009
        /*0540*/ 	.word	0x00000000
        /*0544*/ 	.short	0x010a
        /*0546*/ 	.byte	0x3f
	.zero		1


	//   ....[76]....
        /*0548*/ 	.word	0x00006bf0
        /*054c*/ 	.word	0x00000008
        /*0550*/ 	.word	0x00000000
        /*0554*/ 	.short	0x010a
        /*0556*/ 	.byte	0x3f
	.zero		1


	//   ....[77]....
        /*0558*/ 	.word	0x00006c40
        /*055c*/ 	.word	0x00000009
        /*0560*/ 	.word	0x00000000
        /*0564*/ 	.short	0x010a
        /*0566*/ 	.byte	0x3f
	.zero		1


	//   ....[78]....
        /*0568*/ 	.word	0x00006c90
        /*056c*/ 	.word	0x00000008
        /*0570*/ 	.word	0x00000000
        /*0574*/ 	.short	0x010a
        /*0576*/ 	.byte	0x3f
	.zero		1


	//   ....[79]....
        /*0578*/ 	.word	0x00006ce0
        /*057c*/ 	.word	0x00000009
        /*0580*/ 	.word	0x00000000
        /*0584*/ 	.short	0x010a
        /*0586*/ 	.byte	0x3f
	.zero		1


	//   ....[80]....
        /*0588*/ 	.word	0x00006d30
        /*058c*/ 	.word	0x00000008
        /*0590*/ 	.word	0x00000000
        /*0594*/ 	.short	0x010a
        /*0596*/ 	.byte	0x3f
	.zero		1


	//   ....[81]....
        /*0598*/ 	.word	0x00006d80
        /*059c*/ 	.word	0x00000009
        /*05a0*/ 	.word	0x00000000
        /*05a4*/ 	.short	0x010a
        /*05a6*/ 	.byte	0x3f
	.zero		1


	//   ....[82]....
        /*05a8*/ 	.word	0x00006dd0
        /*05ac*/ 	.word	0x00000008
        /*05b0*/ 	.word	0x00000000
        /*05b4*/ 	.short	0x010a
        /*05b6*/ 	.byte	0x3f
	.zero		1


	//   ....[83]....
        /*05b8*/ 	.word	0x00006e20
        /*05bc*/ 	.word	0x0000000b
        /*05c0*/ 	.word	0x00000000
        /*05c4*/ 	.short	0x010a
        /*05c6*/ 	.byte	0x3f
	.zero		1


	//----- nvinfo : EIATTR_NUM_MBARRIERS
	.align		4
.L_35:
        /*05c8*/ 	.byte	0x03, 0x38
        /*05ca*/ 	.short	0x0026


	//----- nvinfo : EIATTR_EXIT_INSTR_OFFSETS
	.align		4
        /*05cc*/ 	.byte	0x04, 0x1c
        /*05ce*/ 	.short	(.L_37 - .L_36)


	//   ....[0]....
.L_36:
        /*05d0*/ 	.word	0x00000b40


	//   ....[1]....
        /*05d4*/ 	.word	0x00001350


	//   ....[2]....
        /*05d8*/ 	.word	0x00004990


	//   ....[3]....
        /*05dc*/ 	.word	0x00004ef0


	//   ....[4]....
        /*05e0*/ 	.word	0x00006720


	//----- nvinfo : EIATTR_MAX_THREADS
	.align		4
.L_37:
        /*05e4*/ 	.byte	0x04, 0x05
        /*05e6*/ 	.short	(.L_39 - .L_38)
.L_38:
        /*05e8*/ 	.word	0x00000180
        /*05ec*/ 	.word	0x00000001
        /*05f0*/ 	.word	0x00000001


	//----- nvinfo : EIATTR_CRS_STACK_SIZE
	.align		4
.L_39:
        /*05f4*/ 	.byte	0x04, 0x1e
        /*05f6*/ 	.short	(.L_41 - .L_40)
.L_40:
        /*05f8*/ 	.word	0x00000000


	//----- nvinfo : EIATTR_CBANK_PARAM_SIZE
	.align		4
.L_41:
        /*05fc*/ 	.byte	0x03, 0x19
        /*05fe*/ 	.short	0x0470


	//----- nvinfo : EIATTR_PARAM_CBANK
	.align		4
        /*0600*/ 	.byte	0x04, 0x0a
        /*0602*/ 	.short	(.L_43 - .L_42)
	.align		4
.L_42:
        /*0604*/ 	.word	index@(.nv.constant0._ZN7cutlass13device_kernelINS_4gemm6kernel13GemmUniversalIN4cute5tupleIJiiiiEEENS1_10collective13CollectiveMmaINS1_34MainloopSm90TmaGmmaWarpSpecializedILi18ENS5_IJNS4_1CILi2EEENSA_ILi1EEESC_EEENS1_35KernelTmaWarpSpecializedCooperativeEEENS5_IJNSA_ILi128EEENSA_ILi64EEENSA_ILi32EEEEEENS_10bfloat16_tENS5_IJlSC_lEEESK_SL_NS4_8TiledMMAINS4_8MMA_AtomIJNS4_4SM904GMMA27MMA_64x64x16_F32BF16BF16_SSILNSP_5MajorE0ELSR_0ELNSP_7ScaleInE1ELSS_1EEEEEENS4_6LayoutISD_NS5_IJSC_NSA_ILi0EEESW_EEEEENS5_IJNS4_10UnderscoreESZ_SZ_EEEEENS4_13SM90_TMA_LOADENS4_14ComposedLayoutINS4_7SwizzleILi2ELi4ELi3EEENS4_18smem_ptr_flag_bitsILi16EEENSV_INS5_IJNSA_ILi8EEESI_EEENS5_IJSI_SC_EEEEEEEvNS4_8identityENS4_23SM90_TMA_LOAD_MULTICASTES1C_vS1D_EENS_8epilogue10collective6detail29Sm90TmaWarpSpecializedAdapterINS1H_15DefaultEpilogueISK_SL_SL_NS1G_6thread17LinearCombinationISK_Li1EffLNS1L_9ScaleType4KindE0ELNS_15FloatRoundStyleE2ESK_EENS1_15EpilogueDefaultEEEEEvvEEEEvNT_6ParamsE)
        /*0608*/ 	.short	0x0210
        /*060a*/ 	.short	0x0470


	//----- nvinfo : EIATTR_SW_WAR
	.align		4
.L_43:
        /*060c*/ 	.byte	0x04, 0x36
        /*060e*/ 	.short	(.L_45 - .L_44)
.L_44:
        /*0610*/ 	.word	0x00000008
.L_45:


//--------------------- .nv.callgraph             --------------------------
	.section	.nv.callgraph,"",@"SHT_CUDA_CALLGRAPH"
	.align	4
	.sectionentsize	8
	.align		4
        /*0000*/ 	.word	0x00000000
	.align		4
        /*0004*/ 	.word	0xffffffff
	.align		4
        /*0008*/ 	.word	index@(_ZN7cutlass13device_kernelINS_4gemm6kernel13GemmUniversalIN4cute5tupleIJiiiiEEENS1_10collective13CollectiveMmaINS1_34MainloopSm90TmaGmmaWarpSpecializedILi18ENS5_IJNS4_1CILi2EEENSA_ILi1EEESC_EEENS1_35KernelTmaWarpSpecializedCooperativeEEENS5_IJNSA_ILi128EEENSA_ILi64EEENSA_ILi32EEEEEENS_10bfloat16_tENS5_IJlSC_lEEESK_SL_NS4_8TiledMMAINS4_8MMA_AtomIJNS4_4SM904GMMA27MMA_64x64x16_F32BF16BF16_SSILNSP_5MajorE0ELSR_0ELNSP_7ScaleInE1ELSS_1EEEEEENS4_6LayoutISD_NS5_IJSC_NSA_ILi0EEESW_EEEEENS5_IJNS4_10UnderscoreESZ_SZ_EEEEENS4_13SM90_TMA_LOADENS4_14ComposedLayoutINS4_7SwizzleILi2ELi4ELi3EEENS4_18smem_ptr_flag_bitsILi16EEENSV_INS5_IJNSA_ILi8EEESI_EEENS5_IJSI_SC_EEEEEEEvNS4_8identityENS4_23SM90_TMA_LOAD_MULTICASTES1C_vS1D_EENS_8epilogue10collective6detail29Sm90TmaWarpSpecializedAdapterINS1H_15DefaultEpilogueISK_SL_SL_NS1G_6thread17LinearCombinationISK_Li1EffLNS1L_9ScaleType4KindE0ELNS_15FloatRoundStyleE2ESK_EENS1_15EpilogueDefaultEEEEEvvEEEEvNT_6ParamsE)
	.align		4
        /*000c*/ 	.word	index@(__assertfail)
	.align		4
        /*0010*/ 	.word	0x00000000
	.align		4
        /*0014*/ 	.word	0xfffffffe
	.align		4
        /*0018*/ 	.word	0x00000000
	.align		4
        /*001c*/ 	.word	0xfffffffd
	.align		4
        /*0020*/ 	.word	0x00000000
	.align		4
        /*0024*/ 	.word	0xfffffffc


//--------------------- .nv.constant4             --------------------------
	.section	.nv.constant4,"a",@progbits
	.align	8
	.align		8
.nv.constant4:
        /*0000*/ 	.dword	__assertfail
	.align		8
        /*0008*/ 	.dword	__unnamed_1
	.align		8
        /*0010*/ 	.dword	_ZN40_INTERNAL_23ab3b23_4_k_cu_734a0a83_293834cuda3std3__45__cpo5beginE
	.align		8
        /*0018*/ 	.dword	_ZN40_INTERNAL_23ab3b23_4_k_cu_734a0a83_293834cuda3std3__45__cpo3endE
	.align		8
        /*0020*/ 	.dword	_ZN40_INTERNAL_23ab3b23_4_k_cu_734a0a83_293834cuda3std3__45__cpo6cbeginE
	.align		8
        /*0028*/ 	.dword	_ZN40_INTERNAL_23ab3b23_4_k_cu_734a0a83_293834cuda3std3__45__cpo4cendE
	.align		8
        /*0030*/ 	.dword	_ZN40_INTERNAL_23ab3b23_4_k_cu_734a0a83_293834cuda3std3__442_GLOBAL__N__23ab3b23_4_k_cu_734a0a83_293836ignoreE
	.align		8
        /*0038*/ 	.dword	_ZN40_INTERNAL_23ab3b23_4_k_cu_734a0a83_293834cuda3std3__419piecewise_constructE
	.align		8
        /*0040*/ 	.dword	_ZN40_INTERNAL_23ab3b23_4_k_cu_734a0a83_293834cuda3std3__48in_placeE
	.align		8
        /*0048*/ 	.dword	_ZN40_INTERNAL_23ab3b23_4_k_cu_734a0a83_293834cuda3std6ranges3__45__cpo4swapE
	.align		8
        /*0050*/ 	.dword	_ZN40_INTERNAL_23ab3b23_4_k_cu_734a0a83_293834cuda3std6ranges3__45__cpo9iter_moveE
	.align		8
        /*0058*/ 	.dword	_ZN40_INTERNAL_23ab3b23_4_k_cu_734a0a83_293834cute7productE
	.align		8
        /*0060*/ 	.dword	_ZN40_INTERNAL_23ab3b23_4_k_cu_734a0a83_293834cute1_E
	.align		8
        /*0068*/ 	.dword	$str$22
	.align		8
        /*0070*/ 	.dword	$str$23


//--------------------- .text._ZN7cutlass13device_kernelINS_4gemm6kernel13GemmUniversalIN4cute5tupleIJiiiiEEENS1_10collective13CollectiveMmaINS1_34MainloopSm90TmaGmmaWarpSpecializedILi18ENS5_IJNS4_1CILi2EEENSA_ILi1EEESC_EEENS1_35KernelTmaWarpSpecializedCooperativeEEENS5_IJNSA_ILi128EEENSA_ILi64EEENSA_ILi32EEEEEENS_10bfloat16_tENS5_IJlSC_lEEESK_SL_NS4_8TiledMMAINS4_8MMA_AtomIJNS4_4SM904GMMA27MMA_64x64x16_F32BF16BF16_SSILNSP_5MajorE0ELSR_0ELNSP_7ScaleInE1ELSS_1EEEEEENS4_6LayoutISD_NS5_IJSC_NSA_ILi0EEESW_EEEEENS5_IJNS4_10UnderscoreESZ_SZ_EEEEENS4_13SM90_TMA_LOADENS4_14ComposedLayoutINS4_7SwizzleILi2ELi4ELi3EEENS4_18smem_ptr_flag_bitsILi16EEENSV_INS5_IJNSA_ILi8EEESI_EEENS5_IJSI_SC_EEEEEEEvNS4_8identityENS4_23SM90_TMA_LOAD_MULTICASTES1C_vS1D_EENS_8epilogue10collective6detail29Sm90TmaWarpSpecializedAdapterINS1H_15DefaultEpilogueISK_SL_SL_NS1G_6thread17LinearCombinationISK_Li1EffLNS1L_9ScaleType4KindE0ELNS_15FloatRoundStyleE2ESK_EENS1_15EpilogueDefaultEEEEEvvEEEEvNT_6ParamsE --------------------------
	.section	.text._ZN7cutlass13device_kernelINS_4gemm6kernel13GemmUniversalIN4cute5tupleIJiiiiEEENS1_10collective13CollectiveMmaINS1_34MainloopSm90TmaGmmaWarpSpecializedILi18ENS5_IJNS4_1CILi2EEENSA_ILi1EEESC_EEENS1_35KernelTmaWarpSpecializedCooperativeEEENS5_IJNSA_ILi128EEENSA_ILi64EEENSA_ILi32EEEEEENS_10bfloat16_tENS5_IJlSC_lEEESK_SL_NS4_8TiledMMAINS4_8MMA_AtomIJNS4_4SM904GMMA27MMA_64x64x16_F32BF16BF16_SSILNSP_5MajorE0ELSR_0ELNSP_7ScaleInE1ELSS_1EEEEEENS4_6LayoutISD_NS5_IJSC_NSA_ILi0EEESW_EEEEENS5_IJNS4_10UnderscoreESZ_SZ_EEEEENS4_13SM90_TMA_LOADENS4_14ComposedLayoutINS4_7SwizzleILi2ELi4ELi3EEENS4_18smem_ptr_flag_bitsILi16EEENSV_INS5_IJNSA_ILi8EEESI_EEENS5_IJSI_SC_EEEEEEEvNS4_8identityENS4_23SM90_TMA_LOAD_MULTICASTES1C_vS1D_EENS_8epilogue10collective6detail29Sm90TmaWarpSpecializedAdapterINS1H_15DefaultEpilogueISK_SL_SL_NS1G_6thread17LinearCombinationISK_Li1EffLNS1L_9ScaleType4KindE0ELNS_15FloatRoundStyleE2ESK_EENS1_15EpilogueDefaultEEEEEvvEEEEvNT_6ParamsE,"ax",@progbits
	.align	128
.text._ZN7cutlass13device_kernelINS_4gemm6kernel13GemmUniversalIN4cute5tupleIJiiiiEEENS1_10collective13CollectiveMmaINS1_34MainloopSm90TmaGmmaWarpSpecializedILi18ENS5_IJNS4_1CILi2EEENSA_ILi1EEESC_EEENS1_35KernelTmaWarpSpecializedCooperativeEEENS5_IJNSA_ILi128EEENSA_ILi64EEENSA_ILi32EEEEEENS_10bfloat16_tENS5_IJlSC_lEEESK_SL_NS4_8TiledMMAINS4_8MMA_AtomIJNS4_4SM904GMMA27MMA_64x64x16_F32BF16BF16_SSILNSP_5MajorE0ELSR_0ELNSP_7ScaleInE1ELSS_1EEEEEENS4_6LayoutISD_NS5_IJSC_NSA_ILi0EEESW_EEEEENS5_IJNS4_10UnderscoreESZ_SZ_EEEEENS4_13SM90_TMA_LOADENS4_14ComposedLayoutINS4_7SwizzleILi2ELi4ELi3EEENS4_18smem_ptr_flag_bitsILi16EEENSV_INS5_IJNSA_ILi8EEESI_EEENS5_IJSI_SC_EEEEEEEvNS4_8identityENS4_23SM90_TMA_LOAD_MULTICASTES1C_vS1D_EENS_8epilogue10collective6detail29Sm90TmaWarpSpecializedAdapterINS1H_15DefaultEpilogueISK_SL_SL_NS1G_6thread17LinearCombinationISK_Li1EffLNS1L_9ScaleType4KindE0ELNS_15FloatRoundStyleE2ESK_EENS1_15EpilogueDefaultEEEEEvvEEEEvNT_6ParamsE:
        .type           _ZN7cutlass13device_kernelINS_4gemm6kernel13GemmUniversalIN4cute5tupleIJiiiiEEENS1_10collective13CollectiveMmaINS1_34MainloopSm90TmaGmmaWarpSpecializedILi18ENS5_IJNS4_1CILi2EEENSA_ILi1EEESC_EEENS1_35KernelTmaWarpSpecializedCooperativeEEENS5_IJNSA_ILi128EEENSA_ILi64EEENSA_ILi32EEEEEENS_10bfloat16_tENS5_IJlSC_lEEESK_SL_NS4_8TiledMMAINS4_8MMA_AtomIJNS4_4SM904GMMA27MMA_64x64x16_F32BF16BF16_SSILNSP_5MajorE0ELSR_0ELNSP_7ScaleInE1ELSS_1EEEEEENS4_6LayoutISD_NS5_IJSC_NSA_ILi0EEESW_EEEEENS5_IJNS4_10UnderscoreESZ_SZ_EEEEENS4_13SM90_TMA_LOADENS4_14ComposedLayoutINS4_7SwizzleILi2ELi4ELi3EEENS4_18smem_ptr_flag_bitsILi16EEENSV_INS5_IJNSA_ILi8EEESI_EEENS5_IJSI_SC_EEEEEEEvNS4_8identityENS4_23SM90_TMA_LOAD_MULTICASTES1C_vS1D_EENS_8epilogue10collective6detail29Sm90TmaWarpSpecializedAdapterINS1H_15DefaultEpilogueISK_SL_SL_NS1G_6thread17LinearCombinationISK_Li1EffLNS1L_9ScaleType4KindE0ELNS_15FloatRoundStyleE2ESK_EENS1_15EpilogueDefaultEEEEEvvEEEEvNT_6ParamsE,@function
        .size           _ZN7cutlass13device_kernelINS_4gemm6kernel13GemmUniversalIN4cute5tupleIJiiiiEEENS1_10collective13CollectiveMmaINS1_34MainloopSm90TmaGmmaWarpSpecializedILi18ENS5_IJNS4_1CILi2EEENSA_ILi1EEESC_EEENS1_35KernelTmaWarpSpecializedCooperativeEEENS5_IJNSA_ILi128EEENSA_ILi64EEENSA_ILi32EEEEEENS_10bfloat16_tENS5_IJlSC_lEEESK_SL_NS4_8TiledMMAINS4_8MMA_AtomIJNS4_4SM904GMMA27MMA_64x64x16_F32BF16BF16_SSILNSP_5MajorE0ELSR_0ELNSP_7ScaleInE1ELSS_1EEEEEENS4_6LayoutISD_NS5_IJSC_NSA_ILi0EEESW_EEEEENS5_IJNS4_10UnderscoreESZ_SZ_EEEEENS4_13SM90_TMA_LOADENS4_14ComposedLayoutINS4_7SwizzleILi2ELi4ELi3EEENS4_18smem_ptr_flag_bitsILi16EEENSV_INS5_IJNSA_ILi8EEESI_EEENS5_IJSI_SC_EEEEEEEvNS4_8identityENS4_23SM90_TMA_LOAD_MULTICASTES1C_vS1D_EENS_8epilogue10collective6detail29Sm90TmaWarpSpecializedAdapterINS1H_15DefaultEpilogueISK_SL_SL_NS1G_6thread17LinearCombinationISK_Li1EffLNS1L_9ScaleType4KindE0ELNS_15FloatRoundStyleE2ESK_EENS1_15EpilogueDefaultEEEEEvvEEEEvNT_6ParamsE,(.L_x_164 - _ZN7cutlass13device_kernelINS_4gemm6kernel13GemmUniversalIN4cute5tupleIJiiiiEEENS1_10collective13CollectiveMmaINS1_34MainloopSm90TmaGmmaWarpSpecializedILi18ENS5_IJNS4_1CILi2EEENSA_ILi1EEESC_EEENS1_35KernelTmaWarpSpecializedCooperativeEEENS5_IJNSA_ILi128EEENSA_ILi64EEENSA_ILi32EEEEEENS_10bfloat16_tENS5_IJlSC_lEEESK_SL_NS4_8TiledMMAINS4_8MMA_AtomIJNS4_4SM904GMMA27MMA_64x64x16_F32BF16BF16_SSILNSP_5MajorE0ELSR_0ELNSP_7ScaleInE1ELSS_1EEEEEENS4_6LayoutISD_NS5_IJSC_NSA_ILi0EEESW_EEEEENS5_IJNS4_10UnderscoreESZ_SZ_EEEEENS4_13SM90_TMA_LOADENS4_14ComposedLayoutINS4_7SwizzleILi2ELi4ELi3EEENS4_18smem_ptr_flag_bitsILi16EEENSV_INS5_IJNSA_ILi8EEESI_EEENS5_IJSI_SC_EEEEEEEvNS4_8identityENS4_23SM90_TMA_LOAD_MULTICASTES1C_vS1D_EENS_8epilogue10collective6detail29Sm90TmaWarpSpecializedAdapterINS1H_15DefaultEpilogueISK_SL_SL_NS1G_6thread17LinearCombinationISK_Li1EffLNS1L_9ScaleType4KindE0ELNS_15FloatRoundStyleE2ESK_EENS1_15EpilogueDefaultEEEEEvvEEEEvNT_6ParamsE)
        .other          _ZN7cutlass13device_kernelINS_4gemm6kernel13GemmUniversalIN4cute5tupleIJiiiiEEENS1_10collective13CollectiveMmaINS1_34MainloopSm90TmaGmmaWarpSpecializedILi18ENS5_IJNS4_1CILi2EEENSA_ILi1EEESC_EEENS1_35KernelTmaWarpSpecializedCooperativeEEENS5_IJNSA_ILi128EEENSA_ILi64EEENSA_ILi32EEEEEENS_10bfloat16_tENS5_IJlSC_lEEESK_SL_NS4_8TiledMMAINS4_8MMA_AtomIJNS4_4SM904GMMA27MMA_64x64x16_F32BF16BF16_SSILNSP_5MajorE0ELSR_0ELNSP_7ScaleInE1ELSS_1EEEEEENS4_6LayoutISD_NS5_IJSC_NSA_ILi0EEESW_EEEEENS5_IJNS4_10UnderscoreESZ_SZ_EEEEENS4_13SM90_TMA_LOADENS4_14ComposedLayoutINS4_7SwizzleILi2ELi4ELi3EEENS4_18smem_ptr_flag_bitsILi16EEENSV_INS5_IJNSA_ILi8EEESI_EEENS5_IJSI_SC_EEEEEEEvNS4_8identityENS4_23SM90_TMA_LOAD_MULTICASTES1C_vS1D_EENS_8epilogue10collective6detail29Sm90TmaWarpSpecializedAdapterINS1H_15DefaultEpilogueISK_SL_SL_NS1G_6thread17LinearCombinationISK_Li1EffLNS1L_9ScaleType4KindE0ELNS_15FloatRoundStyleE2ESK_EENS1_15EpilogueDefaultEEEEEvvEEEEvNT_6ParamsE,@"STO_CUDA_ENTRY STV_DEFAULT"
_ZN7cutlass13device_kernelINS_4gemm6kernel13GemmUniversalIN4cute5tupleIJiiiiEEENS1_10collective13CollectiveMmaINS1_34MainloopSm90TmaGmmaWarpSpecializedILi18ENS5_IJNS4_1CILi2EEENSA_ILi1EEESC_EEENS1_35KernelTmaWarpSpecializedCooperativeEEENS5_IJNSA_ILi128EEENSA_ILi64EEENSA_ILi32EEEEEENS_10bfloat16_tENS5_IJlSC_lEEESK_SL_NS4_8TiledMMAINS4_8MMA_AtomIJNS4_4SM904GMMA27MMA_64x64x16_F32BF16BF16_SSILNSP_5MajorE0ELSR_0ELNSP_7ScaleInE1ELSS_1EEEEEENS4_6LayoutISD_NS5_IJSC_NSA_ILi0EEESW_EEEEENS5_IJNS4_10UnderscoreESZ_SZ_EEEEENS4_13SM90_TMA_LOADENS4_14ComposedLayoutINS4_7SwizzleILi2ELi4ELi3EEENS4_18smem_ptr_flag_bitsILi16EEENSV_INS5_IJNSA_ILi8EEESI_EEENS5_IJSI_SC_EEEEEEEvNS4_8identityENS4_23SM90_TMA_LOAD_MULTICASTES1C_vS1D_EENS_8epilogue10collective6detail29Sm90TmaWarpSpecializedAdapterINS1H_15DefaultEpilogueISK_SL_SL_NS1G_6thread17LinearCombinationISK_Li1EffLNS1L_9ScaleType4KindE0ELNS_15FloatRoundStyleE2ESK_EENS1_15EpilogueDefaultEEEEEvvEEEEvNT_6ParamsE:
[----:B------:R-:W0:Y:S01]  /*0000*/  LDC R1, c[0x0][0x28] ;  /* 0x00000a00ff017b82 */ /* 0x000e220000000800 */
[----:B------:R-:W1:Y:S01]  /*0010*/  S2R R18, SR_TID.X ;  /* 0x0000000000127919 */ /* 0x000e620000002100 */
[----:B------:R-:W-:Y:S01]  /*0020*/  ELECT P0, URZ, PT ;  /* 0x00000000003f782f */ /* 0x000fe20003800000 */
[----:B------:R-:W-:Y:S01]  /*0030*/  BSSY B0, `(.L_x_0) ;  /* 0x000000f000007945 */ /* 0x000fe20003800000 */
[--C-:B-1----:R-:W-:Y:S02]  /*0040*/  SHF.R.U32.HI R0, RZ, 0x5, R18.reuse ;  /* 0x00000005ff007819 */ /* 0x102fe40000011612 */
[----:B------:R-:W-:-:S03]  /*0050*/  SHF.R.U32.HI R3, RZ, 0x7, R18 ;  /* 0x00000007ff037819 */ /* 0x000fc60000011612 */
[----:B------:R-:W1:Y:S04]  /*0060*/  SHFL.IDX PT, R2, R0, RZ, 0x1f ;  /* 0x00001fff00027589 */ /* 0x000e6800000e0000 */
[----:B------:R2:W3:Y:S01]  /*0070*/  SHFL.IDX PT, R5, R3, RZ, 0x1f ;  /* 0x00001fff03057589 */ /* 0x0004e200000e0000 */
[----:B-1----:R-:W-:-:S13]  /*0080*/  ISETP.NE.OR P0, PT, R2, RZ, !P0 ;  /* 0x000000ff0200720c */ /* 0x002fda0004705670 */
[----:B0-23--:R-:W-:Y:S05]  /*0090*/  @P0 BRA `(.L_x_1) ;  /* 0x0000000000200947 */ /* 0x00dfea0003800000 */
[----:B------:R-:W-:Y:S02]  /*00a0*/  ULDC.64 UR4, c[0x0][0x198] ;  /* 0x0000660000047ab9 */ /* 0x000fe40000000a00 */
[----:B------:R-:W-:Y:S02]  /*00b0*/  UIADD3 UR6, UP0, UR4, 0xf0, URZ ;  /* 0x000000f004067890 */ /* 0x000fe4000ff1e03f */
[----:B------:R-:W-:Y:S02]  /*00c0*/  UIADD3 UR4, UP1, UR4, 0x1f0, URZ ;  /* 0x000001f004047890 */ /* 0x000fe4000ff3e03f */
[----:B------:R-:W-:Y:S02]  /*00d0*/  UIADD3.X UR7, URZ, UR5, URZ, UP0, !UPT ;  /* 0x000000053f077290 */ /* 0x000fe400087fe43f */
[----:B------:R-:W-:-:S07]  /*00e0*/  UIADD3.X UR5, URZ, UR5, URZ, UP1, !UPT ;  /* 0x000000053f057290 */ /* 0x000fce0008ffe43f */
[----:B------:R0:W-:Y:S02]  /*00f0*/  UTMACCTL.PF [UR6] ;  /* 0x00000000060079b9 */ /* 0x0001e40008040000 */
[----:B------:R0:W-:Y:S02]  /*0100*/  UTMACCTL.PF [UR4] ;  /* 0x00000000040079b9 */ /* 0x0001e40008040000 */
[----:B0-----:R-:W-:Y:S01]  /*0110*/  NOP ;  /* 0x0000000000007918 */ /* 0x001fe20000000000 */
.L_x_1:
[----:B------:R-:W-:Y:S05]  /*0120*/  BSYNC B0 ;  /* 0x0000000000007941 */ /* 0x000fea0003800000 */
.L_x_0:
[----:B------:R-:W0:Y:S02]  /*0130*/  SHFL.IDX PT, R3, R0, RZ, 0x1f ;  /* 0x00001fff00037589 */ /* 0x000e2400000e0000 */
[----:B0-----:R-:W-:-:S13]  /*0140*/  ISETP.NE.AND P0, PT, R3, RZ, PT ;  /* 0x000000ff0300720c */ /* 0x001fda0003f05270 */
[----:B------:R-:W-:Y:S05]  /*0150*/  @P0 BRA `(.L_x_2) ;  /* 0x0000000000d40947 */ /* 0x000fea0003800000 */
[----:B------:R-:W-:Y:S01]  /*0160*/  ELECT P0, URZ, PT ;  /* 0x00000000003f782f */ /* 0x000fe20003800000 */
[----:B------:R-:W-:-:S12]  /*0170*/  BSSY B0, `(.L_x_2) ;  /* 0x0000033000007945 */ /* 0x000fd80003800000 */
[----:B------:R-:W-:Y:S05]  /*0180*/  @!P0 BRA `(.L_x_3) ;  /* 0x0000000000c48947 */ /* 0x000fea0003800000 */
[----:B------:R-:W0:Y:S01]  /*0190*/  S2UR UR8, SR_CgaCtaId ;  /* 0x00000000000879c3 */ /* 0x000e220000008800 */
[----:B------:R-:W-:Y:S01]  /*01a0*/  UMOV UR4, 0x400 ;  /* 0x0000040000047882 */ /* 0x000fe20000000000 */
[----:B------:R-:W-:Y:S01]  /*01b0*/  UMOV UR5, 0x1 ;  /* 0x0000000100057882 */ /* 0x000fe20000000000 */
[----:B------:R-:W-:Y:S02]  /*01c0*/  UMOV UR6, 0x4 ;  /* 0x0000000400067882 */ /* 0x000fe40000000000 */
[----:B------:R-:W-:-:S04]  /*01d0*/  UIADD3 UR6, -UR6, 0x100000, URZ ;  /* 0x0010000006067890 */ /* 0x000fc8000fffe13f */
[----:B------:R-:W-:Y:S02]  /*01e0*/  USHF.L.U32 UR7, UR6, 0xb, URZ ;  /* 0x0000000b06077899 */ /* 0x000fe4000800063f */
[----:B------:R-:W-:Y:S02]  /*01f0*/  USHF.L.U32 UR6, UR6, 0x1, URZ ;  /* 0x0000000106067899 */ /* 0x000fe4000800063f */
[----:B0-----:R-:W-:Y:S02]  /*0200*/  ULEA UR8, UR8, UR4, 0x18 ;  /* 0x0000000408087291 */ /* 0x001fe4000f8ec03f */
[----:B------:R-:W-:-:S04]  /*0210*/  UIADD3 UR4, -UR5, 0x100000, URZ ;  /* 0x0010000005047890 */ /* 0x000fc8000fffe13f */
[----:B------:R-:W-:Y:S02]  /*0220*/  USHF.L.U32 UR5, UR4, 0xb, URZ ;  /* 0x0000000b04057899 */ /* 0x000fe4000800063f */
[----:B------:R-:W-:Y:S01]  /*0230*/  USHF.L.U32 UR4, UR4, 0x1, URZ ;  /* 0x0000000104047899 */ /* 0x000fe2000800063f */
[----:B------:R-:W0:Y:S11]  /*0240*/  FENCE.VIEW.ASYNC.S ;  /* 0x00000000000073c6 */ /* 0x000e360000000000 */
[----:B0-----:R0:W1:Y:S01]  /*0250*/  SYNCS.EXCH.64 URZ, [UR8], UR4 ;  /* 0x00000004083f75b2 */ /* 0x0010620008000100 */
[----:B------:R0:W2:Y:S01]  /*0260*/  SYNCS.EXCH.64 URZ, [UR8+0x90], UR6 ;  /* 0x00009006083f75b2 */ /* 0x0000a20008000100 */
[----:B------:R0:W3:Y:S01]  /*0270*/  SYNCS.EXCH.64 URZ, [UR8+0x8], UR4 ;  /* 0x00000804083f75b2 */ /* 0x0000e20008000100 */
[----:B------:R0:W4:Y:S01]  /*0280*/  SYNCS.EXCH.64 URZ, [UR8+0x98], UR6 ;  /* 0x00009806083f75b2 */ /* 0x0001220008000100 */
[----:B------:R0:W0:Y:S01]  /*0290*/  SYNCS.EXCH.64 URZ, [UR8+0x10], UR4 ;  /* 0x00001004083f75b2 */ /* 0x0000220008000100 */
        /* <DEDUP_REMOVED lines=31> */
[----:B-1234-:R-:W-:Y:S01]  /*0490*/  NOP ;  /* 0x0000000000007918 */ /* 0x01efe20000000000 */
.L_x_3:
[----:B0-----:R-:W-:Y:S05]  /*04a0*/  BSYNC B0 ;  /* 0x0000000000007941 */ /* 0x001fea0003800000 */
.L_x_2:
[----:B------:R-:W-:Y:S01]  /*04b0*/  SHF.R.S32.HI R7, RZ, 0x1f, R18 ;  /* 0x0000001fff077819 */ /* 0x000fe20000011412 */
[----:B------:R-:W0:Y:S01]  /*04c0*/  SHFL.IDX PT, R0, R0, RZ, 0x1f ;  /* 0x00001fff00007589 */ /* 0x000e2200000e0000 */
[----:B------:R-:W1:Y:S01]  /*04d0*/  S2UR UR8, SR_CTAID.X ;  /* 0x00000000000879c3 */ /* 0x000e620000002500 */
[----:B------:R-:W-:Y:S02]  /*04e0*/  ELECT P0, URZ, PT ;  /* 0x00000000003f782f */ /* 0x000fe40003800000 */
[----:B------:R-:W-:Y:S01]  /*04f0*/  LEA.HI R7, R7, R18, RZ, 0x7 ;  /* 0x0000001207077211 */ /* 0x000fe200078f38ff */
[----:B------:R-:W2:Y:S01]  /*0500*/  S2R R4, SR_CTAID.Y ;  /* 0x0000000000047919 */ /* 0x000ea20000002600 */
[----:B------:R-:W-:Y:S01]  /*0510*/  SHF.R.S32.HI R8, RZ, 0x1f, R3 ;  /* 0x0000001fff087819 */ /* 0x000fe20000011403 */
[----:B------:R-:W-:Y:S01]  /*0520*/  ULDC UR4, c[0x0][0x150] ;  /* 0x0000540000047ab9 */ /* 0x000fe20000000800 */
[----:B------:R-:W-:Y:S01]  /*0530*/  LOP3.LUT R7, R7, 0xffffff80, RZ, 0xc0, !PT ;  /* 0xffffff8007077812 */ /* 0x000fe200078ec0ff */
[----:B------:R-:W-:Y:S01]  /*0540*/  NOP ;  /* 0x0000000000007918 */ /* 0x000fe20000000000 */
[----:B------:R-:W-:Y:S01]  /*0550*/  LEA.HI R8, R8, R3, RZ, 0x2 ;  /* 0x0000000308087211 */ /* 0x000fe200078f10ff */
[----:B------:R-:W3:Y:S01]  /*0560*/  LDC R10, c[0x0][0x144] ;  /* 0x00005100ff0a7b82 */ /* 0x000ee20000000800 */
[----:B------:R-:W-:Y:S01]  /*0570*/  NOP ;  /* 0x0000000000007918 */ /* 0x000fe20000000000 */
[----:B------:R-:W-:Y:S01]  /*0580*/  IMAD.IADD R6, R18, 0x1, -R7 ;  /* 0x0000000112067824 */ /* 0x000fe200078e0a07 */
[----:B------:R-:W-:Y:S01]  /*0590*/  LOP3.LUT R8, R8, 0x3ffffffc, RZ, 0xc0, !PT ;  /* 0x3ffffffc08087812 */ /* 0x000fe200078ec0ff */
[----:B------:R-:W-:Y:S01]  /*05a0*/  IMAD.MOV.U32 R23, RZ, RZ, 0x1 ;  /* 0x00000001ff177424 */ /* 0x000fe200078e00ff */
[----:B------:R-:W-:-:S02]  /*05b0*/  ISETP.NE.AND P3, PT, R5, RZ, PT ;  /* 0x000000ff0500720c */ /* 0x000fc40003f65270 */
[----:B------:R-:W-:Y:S01]  /*05c0*/  SHF.R.S32.HI R7, RZ, 0x1f, R6 ;  /* 0x0000001fff077819 */ /* 0x000fe20000011406 */
[----:B------:R-:W-:Y:S01]  /*05d0*/  IMAD.IADD R8, R3, 0x1, -R8 ;  /* 0x0000000103087824 */ /* 0x000fe200078e0a08 */
[----:B------:R-:W4:Y:S02]  /*05e0*/  LDC R13, c[0x0][0x140] ;  /* 0x00005000ff0d7b82 */ /* 0x000f240000000800 */
[----:B------:R-:W-:Y:S02]  /*05f0*/  LEA.HI R7, R7, R6, RZ, 0x3 ;  /* 0x0000000607077211 */ /* 0x000fe400078f18ff */
[----:B0-----:R-:W-:Y:S02]  /*0600*/  ISETP.NE.OR P0, PT, R0, RZ, !P0 ;  /* 0x000000ff0000720c */ /* 0x001fe40004705670 */
[--C-:B------:R-:W-:Y:S02]  /*0610*/  SHF.R.S32.HI R0, RZ, 0x3, R7.reuse ;  /* 0x00000003ff007819 */ /* 0x100fe40000011407 */
[----:B------:R-:W-:-:S02]  /*0620*/  SHF.R.S32.HI R7, RZ, 0x1f, R7 ;  /* 0x0000001fff077819 */ /* 0x000fc40000011407 */
[----:B-1----:R-:W-:Y:S02]  /*0630*/  I2FP.F32.U32 R9, UR8 ;  /* 0x0000000800097c45 */ /* 0x002fe40008201000 */
[----:B------:R-:W-:-:S03]  /*0640*/  LEA.HI R7, R7, R0, RZ, 0x2 ;  /* 0x0000000007077211 */ /* 0x000fc600078f10ff */
[----:B------:R-:W-:Y:S01]  /*0650*/  FMUL R9, R9, UR4 ;  /* 0x0000000409097c20 */ /* 0x000fe20008400000 */
[----:B------:R-:W-:Y:S01]  /*0660*/  LOP3.LUT R7, R7, 0xfffffffc, RZ, 0xc0, !PT ;  /* 0xfffffffc07077812 */ /* 0x000fe200078ec0ff */
[----:B------:R-:W-:Y:S01]  /*0670*/  VOTEU.ALL UP0, P0 ;  /* 0x00000000003f7886 */ /* 0x000fe20000000000 */
[----:B--2---:R-:W-:Y:S01]  /*0680*/  I2FP.F32.U32 R3, R4 ;  /* 0x0000000400037245 */ /* 0x004fe20000201000 */
[----:B------:R-:W-:Y:S01]  /*0690*/  ULDC UR4, c[0x0][0x154] ;  /* 0x0000550000047ab9 */ /* 0x000fe20000000800 */
[----:B------:R-:W-:Y:S01]  /*06a0*/  VOTEU.ALL UP1, P0 ;  /* 0x00000000003f7886 */ /* 0x000fe20000020000 */
[----:B------:R-:W0:Y:S01]  /*06b0*/  F2I.U32.TRUNC.NTZ R9, R9 ;  /* 0x0000000900097305 */ /* 0x000e22000020f000 */
[----:B------:R-:W-:Y:S01]  /*06c0*/  IMAD.IADD R7, R0, 0x1, -R7 ;  /* 0x0000000100077824 */ /* 0x000fe200078e0a07 */
[----:B------:R-:W1:Y:S01]  /*06d0*/  @!UP0 S2UR UR7, SR_CgaCtaId ;  /* 0x00000000000789c3 */ /* 0x000e620000008800 */
[----:B------:R-:W-:Y:S01]  /*06e0*/  FMUL R12, R3, UR4 ;  /* 0x00000004030c7c20 */ /* 0x000fe20008400000 */
[----:B------:R-:W-:Y:S01]  /*06f0*/  UMOV UR4, 0x20 ;  /* 0x0000002000047882 */ /* 0x000fe20000000000 */
[----:B------:R-:W-:Y:S01]  /*0700*/  IMAD R8, R8, 0x4, R7 ;  /* 0x0000000408087824 */ /* 0x000fe200078e0207 */
[----:B------:R-:W-:Y:S01]  /*0710*/  @!UP0 UMOV UR6, 0x400 ;  /* 0x0000040000068882 */ /* 0x000fe20000000000 */
[----:B------:R-:W-:-:S04]  /*0720*/  @!UP0 UIADD3 UR4, -UR4, 0x100000, URZ ;  /* 0x0010000004048890 */ /* 0x000fc8000fffe13f */
[----:B------:R-:W-:Y:S02]  /*0730*/  @!UP0 USHF.L.U32 UR5, UR4, 0xb, URZ ;  /* 0x0000000b04058899 */ /* 0x000fe4000800063f */
[----:B------:R-:W-:Y:S01]  /*0740*/  @!UP0 USHF.L.U32 UR4, UR4, 0x1, URZ ;  /* 0x0000000104048899 */ /* 0x000fe2000800063f */
[----:B----4-:R-:W-:Y:S01]  /*0750*/  ISETP.EQ.U32.AND P2, PT, R13, 0x1, PT ;  /* 0x000000010d00780c */ /* 0x010fe20003f42070 */
[----:B------:R-:W2:Y:S01]  /*0760*/  F2I.U32.TRUNC.NTZ R12, R12 ;  /* 0x0000000c000c7305 */ /* 0x000ea2000020f000 */
[----:B------:R-:W-:Y:S01]  /*0770*/  LEA.HI R0, R8, R8, RZ, 0x1 ;  /* 0x0000000808007211 */ /* 0x000fe200078f08ff */
[----:B------:R-:W4:Y:S03]  /*0780*/  LDC R7, c[0x0][0x148] ;  /* 0x00005200ff077b82 */ /* 0x000f260000000800 */
[----:B------:R-:W-:Y:S01]  /*0790*/  LOP3.LUT R11, R0, 0xfffffffe, RZ, 0xc0, !PT ;  /* 0xfffffffe000b7812 */ /* 0x000fe200078ec0ff */
[----:B0-----:R-:W-:Y:S01]  /*07a0*/  IMAD.MOV R15, RZ, RZ, -R9 ;  /* 0x000000ffff0f7224 */ /* 0x001fe200078e0a09 */
[----:B------:R-:W-:-:S03]  /*07b0*/  SHF.R.S32.HI R9, RZ, 0x1f, R2 ;  /* 0x0000001fff097819 */ /* 0x000fc60000011402 */
[----:B---3--:R-:W-:Y:S01]  /*07c0*/  IMAD R3, R10, R15, UR8 ;  /* 0x000000080a037e24 */ /* 0x008fe2000f8e020f */
[----:B------:R-:W-:Y:S01]  /*07d0*/  LEA.HI R9, R9, R2, RZ, 0x2 ;  /* 0x0000000209097211 */ /* 0x000fe200078f10ff */
[C---:B------:R-:W-:Y:S02]  /*07e0*/  IMAD.IADD R0, R8.reuse, 0x1, -R11 ;  /* 0x0000000108007824 */ /* 0x040fe400078e0a0b */
[----:B------:R-:W-:Y:S01]  /*07f0*/  IMAD.SHL.U32 R11, R8, 0x4, RZ ;  /* 0x00000004080b7824 */ /* 0x000fe200078e00ff */
[----:B------:R-:W-:Y:S01]  /*0800*/  LOP3.LUT R9, R9, 0xfffffffc, RZ, 0xc0, !PT ;  /* 0xfffffffc09097812 */ /* 0x000fe200078ec0ff */
[----:B--2---:R-:W-:Y:S01]  /*0810*/  IMAD.MOV R24, RZ, RZ, -R12 ;  /* 0x000000ffff187224 */ /* 0x004fe200078e0a0c */
[----:B------:R-:W-:Y:S01]  /*0820*/  ISETP.NE.AND P4, PT, R0, R3, PT ;  /* 0x000000030000720c */ /* 0x000fe20003f85270 */
[----:B-1----:R-:W-:Y:S01]  /*0830*/  @!UP0 ULEA UR6, UR7, UR6, 0x18 ;  /* 0x0000000607068291 */ /* 0x002fe2000f8ec03f */
[----:B------:R-:W-:Y:S01]  /*0840*/  LOP3.LUT R22, R8, 0xc, R11, 0x78, !PT ;  /* 0x0000000c08167812 */ /* 0x000fe200078e780b */
[----:B------:R-:W-:Y:S01]  /*0850*/  IMAD.IADD R0, R2, 0x1, -R9 ;  /* 0x0000000102007824 */ /* 0x000fe200078e0a09 */
[----:B------:R-:W-:Y:S01]  /*0860*/  VOTEU.ALL UP0, P0 ;  /* 0x00000000003f7886 */ /* 0x000fe20000000000 */
[----:B------:R-:W-:Y:S01]  /*0870*/  LOP3.LUT P0, RZ, R6, 0x7, RZ, 0xc0, !PT ;  /* 0x0000000706ff7812 */ /* 0x000fe2000780c0ff */
[----:B------:R-:W-:-:S02]  /*0880*/  VIADD R6, R5, 0xffffffff ;  /* 0xffffffff05067836 */ /* 0x000fc40000000000 */
[----:B------:R-:W-:Y:S01]  /*0890*/  ISETP.NE.AND P1, PT, R0, 0x3, PT ;  /* 0x000000030000780c */ /* 0x000fe20003f25270 */
[----:B----4-:R-:W-:Y:S01]  /*08a0*/  IMAD R9, R7, R24, R4 ;  /* 0x0000001807097224 */ /* 0x010fe200078e0204 */
[----:B------:R-:W-:Y:S02]  /*08b0*/  ISETP.LT.U32.AND P0, PT, R22, 0x2, !P0 ;  /* 0x000000021600780c */ /* 0x000fe40004701070 */
[----:B------:R-:W-:Y:S01]  /*08c0*/  ISETP.EQ.OR P1, PT, R0, RZ, !P1 ;  /* 0x000000ff0000720c */ /* 0x000fe20004f22670 */
[----:B------:R-:W0:Y:S02]  /*08d0*/  FENCE.VIEW.ASYNC.S ;  /* 0x00000000000073c6 */ /* 0x000e240000000000 */
[----:B0-----:R0:W1:Y:S01]  /*08e0*/  @!UP0 SYNCS.EXCH.64 URZ, [UR6+0x130], UR4 ;  /* 0x00013004063f85b2 */ /* 0x0010620008000100 */
[----:B------:R-:W-:Y:S02]  /*08f0*/  @P4 LEA.HI R2, R22, R22, RZ, 0x1 ;  /* 0x0000001616024211 */ /* 0x000fe400078f08ff */
[----:B------:R-:W-:-:S02]  /*0900*/  ISETP.EQ.AND P1, PT, R5, RZ, P1 ;  /* 0x000000ff0500720c */ /* 0x000fc40000f22270 */
[----:B------:R-:W-:Y:S02]  /*0910*/  @P4 SHF.R.S32.HI R2, RZ, 0x1, R2 ;  /* 0x00000001ff024819 */ /* 0x000fe40000011402 */
[----:B------:R-:W-:Y:S02]  /*0920*/  ISETP.GE.U32.AND P6, PT, R6, 0x2, PT ;  /* 0x000000020600780c */ /* 0x000fe40003fc6070 */
[----:B------:R-:W-:Y:S02]  /*0930*/  @P4 ISETP.NE.AND P5, PT, R2, R9, PT ;  /* 0x000000090200420c */ /* 0x000fe40003fa5270 */
[----:B------:R-:W-:Y:S02]  /*0940*/  SEL R2, RZ, 0x1, !P0 ;  /* 0x00000001ff027807 */ /* 0x000fe40004000000 */
[----:B------:R-:W-:Y:S02]  /*0950*/  @P4 SEL R23, RZ, 0x1, P5 ;  /* 0x00000001ff174807 */ /* 0x000fe40002800000 */
[----:B------:R-:W-:Y:S01]  /*0960*/  SEL R19, RZ, 0x1, !P1 ;  /* 0x00000001ff137807 */ /* 0x000fe20004800000 */
[----:B------:R0:W2:Y:S01]  /*0970*/  @!UP1 SYNCS.EXCH.64 URZ, [UR6+0x138], UR4 ;  /* 0x00013804063f95b2 */ /* 0x0000a20008000100 */
[----:B------:R-:W-:Y:S01]  /*0980*/  LOP3.LUT R23, R23, R2, RZ, 0xc0, !PT ;  /* 0x0000000217177212 */ /* 0x000fe200078ec0ff */
[----:B------:R-:W-:Y:S01]  /*0990*/  NOP ;  /* 0x0000000000007918 */ /* 0x000fe20000000000 */
[----:B------:R-:W-:Y:S01]  /*09a0*/  SEL R19, R19, 0x2, P6 ;  /* 0x0000000213137807 */ /* 0x000fe20003000000 */
[----:B------:R-:W-:Y:S06]  /*09b0*/  @!P2 BRA `(.L_x_4) ;  /* 0x000000000008a947 */ /* 0x000fec0003800000 */
[----:B-12---:R-:W-:Y:S01]  /*09c0*/  UCGABAR_ARV ;  /* 0x00000000000079c7 */ /* 0x006fe20008000000 */
[----:B------:R-:W-:Y:S05]  /*09d0*/  BRA `(.L_x_5) ;  /* 0x0000000000047947 */ /* 0x000fea0003800000 */
.L_x_4:
[----:B-12---:R-:W-:Y:S01]  /*09e0*/  NOP ;  /* 0x0000000000007918 */ /* 0x006fe20000000000 */
.L_x_5:
[----:B------:R-:W1:Y:S01]  /*09f0*/  LDC R2, c[0x0][0x65c] ;  /* 0x00019700ff027b82 */ /* 0x000e620000000800 */
[----:B------:R-:W-:Y:S02]  /*0a00*/  IMAD.U32 R8, RZ, RZ, UR8 ;  /* 0x00000008ff087e24 */ /* 0x000fe4000f8e00ff */
[----:B------:R-:W-:Y:S01]  /*0a10*/  IMAD.MOV.U32 R9, RZ, RZ, RZ ;  /* 0x000000ffff097224 */ /* 0x000fe200078e00ff */
[----:B-1----:R-:W-:-:S04]  /*0a20*/  ISETP.NE.AND P1, PT, R2, 0x1, PT ;  /* 0x000000010200780c */ /* 0x002fc80003f25270 */
[----:B------:R-:W-:-:S09]  /*0a30*/  P2R R5, PR, RZ, 0x2 ;  /* 0x00000002ff057803 */ /* 0x000fd20000000000 */
[----:B------:R-:W1:Y:S01]  /*0a40*/  @P1 LDC R17, c[0x0][0x10] ;  /* 0x00000400ff111b82 */ /* 0x000e620000000800 */
[----:B------:R-:W-:Y:S02]  /*0a50*/  @P1 IMAD.MOV.U32 R5, RZ, RZ, RZ ;  /* 0x000000ffff051224 */ /* 0x000fe400078e00ff */
[----:B------:R-:W-:-:S05]  /*0a60*/  @P1 IMAD.MOV.U32 R13, RZ, RZ, RZ ;  /* 0x000000ffff0d1224 */ /* 0x000fca00078e00ff */
[----:B------:R-:W2:Y:S01]  /*0a70*/  @!P1 LDC R11, c[0x0][0xc] ;  /* 0x00000300ff0b9b82 */ /* 0x000ea20000000800 */
[----:B-1----:R-:W-:-:S04]  /*0a80*/  @P1 IMAD.WIDE.U32 R16, R17, UR8, R4 ;  /* 0x0000000811101c25 */ /* 0x002fc8000f8e0004 */
[----:B------:R-:W-:Y:S02]  /*0a90*/  @P1 IMAD.IADD R17, R17, 0x1, R13 ;  /* 0x0000000111111824 */ /* 0x000fe400078e020d */
[----:B--2---:R-:W-:-:S04]  /*0aa0*/  @!P1 IMAD.WIDE.U32 R8, R4, R11, R8 ;  /* 0x0000000b04089225 */ /* 0x004fc800078e0008 */
[----:B------:R-:W-:Y:S02]  /*0ab0*/  @!P1 IMAD.MOV.U32 R16, RZ, RZ, R8 ;  /* 0x000000ffff109224 */ /* 0x000fe400078e0008 */
[----:B------:R-:W-:Y:S01]  /*0ac0*/  @!P1 IMAD.MOV.U32 R17, RZ, RZ, R9 ;  /* 0x000000ffff119224 */ /* 0x000fe200078e0009 */
[----:B------:R-:W-:Y:S06]  /*0ad0*/  @!P2 BRA `(.L_x_6) ;  /* 0x00000000000ca947 */ /* 0x000fec0003800000 */
[----:B------:R-:W-:Y:S01]  /*0ae0*/  UCGABAR_WAIT ;  /* 0x0000000000007dc7 */ /* 0x000fe20008000000 */
[----:B------:R-:W-:Y:S01]  /*0af0*/  CCTL.IVALL ;  /* 0x00000000ff00798f */ /* 0x000fe20002000000 */
[----:B------:R-:W-:Y:S05]  /*0b00*/  BRA `(.L_x_7) ;  /* 0x0000000000047947 */ /* 0x000fea0003800000 */
.L_x_6:
[----:B------:R-:W-:Y:S06]  /*0b10*/  BAR.SYNC.DEFER_BLOCKING 0x0 ;  /* 0x0000000000007b1d */ /* 0x000fec0000010000 */
.L_x_7:
[----:B------:R-:W-:Y:S05]  /*0b20*/  @!P3 BRA `(.L_x_8) ;  /* 0x0000003c009cb947 */ /* 0x000fea0003800000 */
[----:B------:R-:W-:-:S13]  /*0b30*/  ISETP.GT.U32.AND P0, PT, R6, 0x1, PT ;  /* 0x000000010600780c */ /* 0x000fda0003f04070 */
[----:B0-----:R-:W-:Y:S05]  /*0b40*/  @P0 EXIT ;  /* 0x000000000000094d */ /* 0x001fea0003800000 */
[----:B------:R-:W-:Y:S01]  /*0b50*/  ULDC.64 UR4, c[0x0][0x650] ;  /* 0x0001940000047ab9 */ /* 0x000fe20000000a00 */
[----:B------:R-:W-:Y:S01]  /*0b60*/  PRMT R0, RZ, 0x7610, R0 ;  /* 0x00007610ff007816 */ /* 0x000fe20000000000 */
[----:B------:R-:W-:Y:S01]  /*0b70*/  IMAD.MOV.U32 R60, RZ, RZ, -0x1 ;  /* 0xffffffffff3c7424 */ /* 0x000fe200078e00ff */
[----:B------:R-:W-:Y:S01]  /*0b80*/  ISETP.GE.U32.AND P0, PT, R16, UR4, PT ;  /* 0x0000000410007c0c */ /* 0x000fe2000bf06070 */
[----:B------:R-:W-:Y:S02]  /*0b90*/  IMAD.MOV.U32 R61, RZ, RZ, -0x1 ;  /* 0xffffffffff3d7424 */ /* 0x000fe400078e00ff */
[----:B------:R-:W-:Y:S01]  /*0ba0*/  IMAD.MOV.U32 R59, RZ, RZ, -0x1 ;  /* 0xffffffffff3b7424 */ /* 0x000fe200078e00ff */
[----:B------:R-:W-:-:S13]  /*0bb0*/  ISETP.GE.U32.AND.EX P0, PT, R17, UR5, PT, P0 ;  /* 0x0000000511007c0c */ /* 0x000fda000bf06100 */
[----:B------:R-:W-:Y:S05]  /*0bc0*/  @P0 BRA `(.L_x_9) ;  /* 0x0000000400280947 */ /* 0x000fea0003800000 */
[----:B------:R-:W0:Y:S01]  /*0bd0*/  LDC.64 R20, c[0x0][0x628] ;  /* 0x00018a00ff147b82 */ /* 0x000e220000000a00 */
[----:B------:R-:W-:Y:S02]  /*0be0*/  IMAD.MOV.U32 R8, RZ, RZ, R16 ;  /* 0x000000ffff087224 */ /* 0x000fe400078e0010 */
[----:B------:R-:W-:-:S05]  /*0bf0*/  IMAD.MOV.U32 R9, RZ, RZ, R17 ;  /* 0x000000ffff097224 */ /* 0x000fca00078e0011 */
[----:B------:R-:W1:Y:S08]  /*0c00*/  LDC R0, c[0x0][0x630] ;  /* 0x00018c00ff007b82 */ /* 0x000e700000000800 */
[----:B------:R-:W2:Y:S01]  /*0c10*/  LDC.64 R26, c[0x0][0x620] ;  /* 0x00018800ff1a7b82 */ /* 0x000ea20000000a00 */
[----:B0-----:R-:W-:-:S04]  /*0c20*/  ISETP.NE.U32.AND P0, PT, R20, RZ, PT ;  /* 0x000000ff1400720c */ /* 0x001fc80003f05070 */
[----:B------:R-:W-:-:S13]  /*0c30*/  ISETP.NE.AND.EX P0, PT, R21, RZ, PT, P0 ;  /* 0x000000ff1500720c */ /* 0x000fda0003f05300 */
[----:B-12---:R-:W-:Y:S05]  /*0c40*/  @!P0 BRA `(.L_x_10) ;  /* 0x0000000000288947 */ /* 0x006fea0003800000 */
[----:B------:R-:W0:Y:S02]  /*0c50*/  LDC R13, c[0x0][0x634] ;  /* 0x00018d00ff0d7b82 */ /* 0x000e240000000800 */
[----:B0-----:R-:W-:-:S05]  /*0c60*/  IADD3 R13, P0, R16, R13, RZ ;  /* 0x0000000d100d7210 */ /* 0x001fca0007f1e0ff */
[----:B------:R-:W-:-:S04]  /*0c70*/  IMAD.X R15, RZ, RZ, R17, P0 ;  /* 0x000000ffff0f7224 */ /* 0x000fc800000e0611 */
[----:B------:R-:W-:-:S04]  /*0c80*/  IMAD.WIDE.U32 R8, R15, R20, RZ ;  /* 0x000000140f087225 */ /* 0x000fc800078e00ff */
[----:B------:R-:W-:-:S04]  /*0c90*/  IMAD.WIDE.U32 R10, P0, R13, R21, R8 ;  /* 0x000000150d0a7225 */ /* 0x000fc80007800008 */
[----:B------:R-:W-:-:S04]  /*0ca0*/  IMAD.WIDE.U32 R8, R13, R20, RZ ;  /* 0x000000140d087225 */ /* 0x000fc800078e00ff */
[----:B------:R-:W-:Y:S01]  /*0cb0*/  IMAD.X R13, RZ, RZ, RZ, P0 ;  /* 0x000000ffff0d7224 */ /* 0x000fe200000e06ff */
[----:B------:R-:W-:Y:S01]  /*0cc0*/  IADD3 RZ, P0, R9, R10, RZ ;  /* 0x0000000a09ff7210 */ /* 0x000fe20007f1e0ff */
[----:B------:R-:W-:-:S04]  /*0cd0*/  IMAD.MOV.U32 R12, RZ, RZ, R11 ;  /* 0x000000ffff0c7224 */ /* 0x000fc800078e000b */
[----:B------:R-:W-:-:S08]  /*0ce0*/  IMAD.WIDE.U32.X R8, R15, R21, R12, P0 ;  /* 0x000000150f087225 */ /* 0x000fd000000e040c */
.L_x_10:
[----:B------:R-:W0:Y:S01]  /*0cf0*/  LDC.64 R20, c[0x0][0x640] ;  /* 0x00019000ff147b82 */ /* 0x000e220000000a00 */
[--C-:B------:R-:W-:Y:S01]  /*0d00*/  SHF.R.U64 R59, R8, R0, R9.reuse ;  /* 0x00000000083b7219 */ /* 0x100fe20000001209 */
[----:B------:R-:W-:Y:S01]  /*0d10*/  IMAD R28, R7, R24, R4 ;  /* 0x00000018071c7224 */ /* 0x000fe200078e0204 */
[----:B------:R-:W-:Y:S01]  /*0d20*/  SHF.R.U32.HI R0, RZ, R0, R9 ;  /* 0x00000000ff007219 */ /* 0x000fe20000011609 */
[----:B------:R-:W-:Y:S01]  /*0d30*/  IMAD.MOV.U32 R25, RZ, RZ, 0x1 ;  /* 0x00000001ff197424 */ /* 0x000fe200078e00ff */
[----:B------:R-:W-:-:S03]  /*0d40*/  IADD3 R5, P0, RZ, -R59, RZ ;  /* 0x8000003bff057210 */ /* 0x000fc60007f1e0ff */
[----:B------:R-:W1:Y:S02]  /*0d50*/  LDC R6, c[0x0][0x618] ;  /* 0x00018600ff067b82 */ /* 0x000e640000000800 */
[----:B------:R-:W-:-:S04]  /*0d60*/  IMAD.X R9, RZ, RZ, ~R0, P0 ;  /* 0x000000ffff097224 */ /* 0x000fc800000e0e00 */
[-C--:B------:R-:W-:Y:S02]  /*0d70*/  IMAD R0, R9, R26.reuse, RZ ;  /* 0x0000001a09007224 */ /* 0x080fe400078e02ff */
[----:B------:R-:W2:Y:S01]  /*0d80*/  LDC R11, c[0x0][0x608] ;  /* 0x00018200ff0b7b82 */ /* 0x000ea20000000800 */
[----:B------:R-:W-:-:S04]  /*0d90*/  IMAD.WIDE.U32 R8, R5, R26, R16 ;  /* 0x0000001a05087225 */ /* 0x000fc800078e0010 */
[----:B------:R-:W-:-:S03]  /*0da0*/  IMAD R5, R5, R27, R0 ;  /* 0x0000001b05057224 */ /* 0x000fc600078e0200 */
[----:B------:R-:W3:Y:S01]  /*0db0*/  LDC R12, c[0x0][0x658] ;  /* 0x00019600ff0c7b82 */ /* 0x000ee20000000800 */
[----:B0-----:R-:W-:Y:S01]  /*0dc0*/  ISETP.NE.U32.AND P0, PT, R20, RZ, PT ;  /* 0x000000ff1400720c */ /* 0x001fe20003f05070 */
[----:B------:R-:W-:Y:S02]  /*0dd0*/  IMAD.IADD R5, R9, 0x1, R5 ;  /* 0x0000000109057824 */ /* 0x000fe400078e0205 */
[----:B------:R-:W-:Y:S01]  /*0de0*/  IMAD.MOV.U32 R9, RZ, RZ, -0x1 ;  /* 0xffffffffff097424 */ /* 0x000fe200078e00ff */
[----:B------:R-:W-:-:S03]  /*0df0*/  ISETP.NE.AND.EX P0, PT, R21, RZ, PT, P0 ;  /* 0x000000ff1500720c */ /* 0x000fc60003f05300 */
[----:B------:R-:W0:Y:S01]  /*0e00*/  LDC R15, c[0x0][0x600] ;  /* 0x00018000ff0f7b82 */ /* 0x000e220000000800 */
[-CC-:B-1----:R-:W-:Y:S02]  /*0e10*/  SHF.R.U64 R13, R8, R6.reuse, R5.reuse ;  /* 0x00000006080d7219 */ /* 0x182fe40000001205 */
[----:B------:R-:W-:-:S05]  /*0e20*/  SHF.R.U32.HI R0, RZ, R6, R5 ;  /* 0x00000006ff007219 */ /* 0x000fca0000011605 */
[----:B------:R-:W1:Y:S01]  /*0e30*/  LDC R14, c[0x0][0x648] ;  /* 0x00019200ff0e7b82 */ /* 0x000e620000000800 */
[-CC-:B--2---:R-:W-:Y:S02]  /*0e40*/  SHF.R.U64 R29, R13, R11.reuse, R0.reuse ;  /* 0x0000000b0d1d7219 */ /* 0x184fe40000001200 */
[----:B------:R-:W-:-:S05]  /*0e50*/  SHF.R.U32.HI R5, RZ, R11, R0 ;  /* 0x0000000bff057219 */ /* 0x000fca0000011600 */
[----:B------:R-:W2:Y:S01]  /*0e60*/  LDC R26, c[0x0][0x638] ;  /* 0x00018e00ff1a7b82 */ /* 0x000ea20000000800 */
[-CC-:B---3--:R-:W-:Y:S02]  /*0e70*/  SHF.R.U64 R24, R29, R12.reuse, R5.reuse ;  /* 0x0000000c1d187219 */ /* 0x188fe40000001205 */
[-C--:B------:R-:W-:Y:S02]  /*0e80*/  SHF.L.U32 R0, R9, R12.reuse, RZ ;  /* 0x0000000c09007219 */ /* 0x080fe400000006ff */
[----:B------:R-:W-:Y:S01]  /*0e90*/  SHF.R.U32.HI R5, RZ, R12, R5 ;  /* 0x0000000cff057219 */ /* 0x000fe20000011605 */
[----:B------:R-:W-:Y:S01]  /*0ea0*/  IMAD.MOV.U32 R4, RZ, RZ, R24 ;  /* 0x000000ffff047224 */ /* 0x000fe200078e0018 */
[----:B------:R-:W-:Y:S01]  /*0eb0*/  LOP3.LUT R10, RZ, R0, RZ, 0x33, !PT ;  /* 0x00000000ff0a7212 */ /* 0x000fe200078e33ff */
[----:B------:R-:W3:Y:S01]  /*0ec0*/  LDC R27, c[0x0][0x610] ;  /* 0x00018400ff1b7b82 */ /* 0x000ee20000000800 */
[----:B------:R-:W-:Y:S05]  /*0ed0*/  @!P0 BRA `(.L_x_11) ;  /* 0x0000000000288947 */ /* 0x000fea0003800000 */
[----:B------:R-:W4:Y:S02]  /*0ee0*/  LDC R9, c[0x0][0x64c] ;  /* 0x00019300ff097b82 */ /* 0x000f240000000800 */
[----:B----4-:R-:W-:-:S05]  /*0ef0*/  IADD3 R9, P0, R24, R9, RZ ;  /* 0x0000000918097210 */ /* 0x010fca0007f1e0ff */
        /* <DEDUP_REMOVED lines=8> */
.L_x_11:
[----:B-1----:R-:W-:Y:S01]  /*0f80*/  SHF.R.U64 R4, R4, R14, R5 ;  /* 0x0000000e04047219 */ /* 0x002fe20000001205 */
[----:B0-----:R-:W-:Y:S01]  /*0f90*/  VIADD R6, R15, 0xffffffff ;  /* 0xffffffff0f067836 */ /* 0x001fe20000000000 */
[----:B------:R-:W-:Y:S02]  /*0fa0*/  SHF.L.U32 R0, R25, R12, RZ ;  /* 0x0000000c19007219 */ /* 0x000fe400000006ff */
[----:B------:R-:W-:Y:S01]  /*0fb0*/  LOP3.LUT R5, R29, R10, RZ, 0xc0, !PT ;  /* 0x0000000a1d057212 */ /* 0x000fe200078ec0ff */
[----:B------:R-:W-:Y:S01]  /*0fc0*/  IMAD.MOV R7, RZ, RZ, -R4 ;  /* 0x000000ffff077224 */ /* 0x000fe200078e0a04 */
[----:B------:R-:W-:Y:S02]  /*0fd0*/  SEL R3, R3, R28, !P1 ;  /* 0x0000001c03037207 */ /* 0x000fe40004800000 */
[----:B------:R-:W-:Y:S01]  /*0fe0*/  LOP3.LUT R6, R13, R6, RZ, 0xc0, !PT ;  /* 0x000000060d067212 */ /* 0x000fe200078ec0ff */
[----:B------:R-:W-:Y:S02]  /*0ff0*/  IMAD R4, R0, R4, R5 ;  /* 0x0000000400047224 */ /* 0x000fe400078e0205 */
[----:B--2---:R-:W-:-:S02]  /*1000*/  IMAD R0, R7, R26, R24 ;  /* 0x0000001a07007224 */ /* 0x004fc400078e0218 */
[----:B---3--:R-:W-:Y:S02]  /*1010*/  IMAD R3, R4, R27, R3 ;  /* 0x0000001b04037224 */ /* 0x008fe400078e0203 */
[----:B------:R-:W-:Y:S02]  /*1020*/  IMAD R60, R0, R15, R6 ;  /* 0x0000000f003c7224 */ /* 0x000fe400078e0206 */
[----:B------:R-:W-:-:S03]  /*1030*/  IMAD.MOV.U32 R4, RZ, RZ, 0x1 ;  /* 0x00000001ff047424 */ /* 0x000fc600078e00ff */
[----:B------:R-:W-:Y:S02]  /*1040*/  SEL R61, R60, R3, !P1 ;  /* 0x000000033c3d7207 */ /* 0x000fe40004800000 */
[----:B------:R-:W-:Y:S02]  /*1050*/  PRMT R0, R4, 0x7610, R0 ;  /* 0x0000761004007816 */ /* 0x000fe40000000000 */
[----:B------:R-:W-:-:S07]  /*1060*/  SEL R60, R3, R60, !P1 ;  /* 0x0000003c033c7207 */ /* 0x000fce0004800000 */
.L_x_9:
[----:B------:R-:W-:-:S08]  /*1070*/  NOP ;  /* 0x0000000000007918 */ /* 0x000fd00000000000 */
[----:B------:R-:W0:Y:S02]  /*1080*/  USETMAXREG.TRY_ALLOC.CTAPOOL UP0, 0xe8 ;  /* 0x000000e8000079c8 */ /* 0x000e240008000600 */
[----:B0-----:R-:W-:-:S13]  /*1090*/  PLOP3.LUT P0, PT, PT, PT, UP0, 0x80, 0x0 ;  /* 0x000000000000781c */ /* 0x001fda0003f0f008 */
[----:B------:R-:W-:Y:S05]  /*10a0*/  @!P0 BRA `(.L_x_9) ;  /* 0xfffffffc00f08947 */ /* 0x000fea000383ffff */
[----:B------:R-:W-:Y:S01]  /*10b0*/  ULDC.64 UR4, c[0x0][0x598] ;  /* 0x0001660000047ab9 */ /* 0x000fe20000000a00 */
[----:B------:R-:W-:Y:S01]  /*10c0*/  ULDC.64 UR36, c[0x0][0x208] ;  /* 0x0000820000247ab9 */ /* 0x000fe20000000a00 */
[----:B------:R-:W-:-:S04]  /*10d0*/  ISETP.NE.U32.AND P0, PT, RZ, UR4, PT ;  /* 0x00000004ff007c0c */ /* 0x000fc8000bf05070 */
[----:B------:R-:W-:-:S13]  /*10e0*/  ISETP.NE.AND.EX P0, PT, RZ, UR5, PT, P0 ;  /* 0x00000005ff007c0c */ /* 0x000fda000bf05300 */
[----:B------:R-:W-:Y:S05]  /*10f0*/  @!P0 BRA `(.L_x_12) ;  /* 0x00000000001c8947 */ /* 0x000fea0003800000 */
[----:B------:R-:W0:Y:S02]  /*1100*/  LDC.64 R4, c[0x0][0x598] ;  /* 0x00016600ff047b82 */ /* 0x000e240000000a00 */
[----:B0-----:R-:W2:Y:S02]  /*1110*/  LDG.E.64 R4, desc[UR36][R4.64] ;  /* 0x0000002404047981 */ /* 0x001ea4000c1e1b00 */
[----:B--2---:R-:W-:-:S04]  /*1120*/  ISETP.NE.U32.AND P0, PT, R4, RZ, PT ;  /* 0x000000ff0400720c */ /* 0x004fc80003f05070 */
[----:B------:R-:W-:-:S13]  /*1130*/  ISETP.NE.AND.EX P0, PT, R5, RZ, PT, P0 ;  /* 0x000000ff0500720c */ /* 0x000fda0003f05300 */
[----:B------:R-:W-:Y:S05]  /*1140*/  @!P0 BRA `(.L_x_12) ;  /* 0x0000000000088947 */ /* 0x000fea0003800000 */
[----:B------:R0:W5:Y:S01]  /*1150*/  LD.E R56, desc[UR36][R4.64] ;  /* 0x0000002404387980 */ /* 0x000162000c101900 */
[----:B------:R-:W-:Y:S05]  /*1160*/  BRA `(.L_x_13) ;  /* 0x0000000000247947 */ /* 0x000fea0003800000 */
.L_x_12:
[----:B------:R-:W-:Y:S02]  /*1170*/  ULDC.64 UR4, c[0x0][0x588] ;  /* 0x0001620000047ab9 */ /* 0x000fe40000000a00 */
[----:B------:R-:W-:-:S04]  /*1180*/  ISETP.NE.U32.AND P0, PT, RZ, UR4, PT ;  /* 0x00000004ff007c0c */ /* 0x000fc8000bf05070 */
[----:B------:R-:W-:-:S13]  /*1190*/  ISETP.NE.AND.EX P0, PT, RZ, UR5, PT, P0 ;  /* 0x00000005ff007c0c */ /* 0x000fda000bf05300 */
[----:B------:R-:W-:Y:S05]  /*11a0*/  @!P0 BRA `(.L_x_14) ;  /* 0x00000000000c8947 */ /* 0x000fea0003800000 */
[----:B------:R-:W0:Y:S02]  /*11b0*/  LDC.64 R56, c[0x0][0x588] ;  /* 0x00016200ff387b82 */ /* 0x000e240000000a00 */
[----:B0-----:R1:W5:Y:S01]  /*11c0*/  LDG.E R56, desc[UR36][R56.64] ;  /* 0x0000002438387981 */ /* 0x001362000c1e1900 */
[----:B------:R-:W-:Y:S05]  /*11d0*/  BRA `(.L_x_13) ;  /* 0x0000000000087947 */ /* 0x000fea0003800000 */
.L_x_14:
[----:B------:R-:W-:Y:S02]  /*11e0*/  ULDC UR4, c[0x0][0x580] ;  /* 0x0001600000047ab9 */ /* 0x000fe40000000800 */
[----:B------:R-:W-:-:S07]  /*11f0*/  IMAD.U32 R56, RZ, RZ, UR4 ;  /* 0x00000004ff387e24 */ /* 0x000fce000f8e00ff */
.L_x_13:
[----:B------:R-:W-:Y:S02]  /*1200*/  ULDC.64 UR4, c[0x0][0x5a0] ;  /* 0x0001680000047ab9 */ /* 0x000fe40000000a00 */
[----:B------:R-:W-:-:S04]  /*1210*/  ISETP.NE.U32.AND P0, PT, RZ, UR4, PT ;  /* 0x00000004ff007c0c */ /* 0x000fc8000bf05070 */
[----:B------:R-:W-:-:S13]  /*1220*/  ISETP.NE.AND.EX P0, PT, RZ, UR5, PT, P0 ;  /* 0x00000005ff007c0c */ /* 0x000fda000bf05300 */
[----:B------:R-:W-:Y:S05]  /*1230*/  @!P0 BRA `(.L_x_15) ;  /* 0x00000000001c8947 */ /* 0x000fea0003800000 */
[----:B0-----:R-:W0:Y:S02]  /*1240*/  LDC.64 R4, c[0x0][0x5a0] ;  /* 0x00016800ff047b82 */ /* 0x001e240000000a00 */
[----:B0-----:R-:W2:Y:S02]  /*1250*/  LDG.E.64 R4, desc[UR36][R4.64] ;  /* 0x0000002404047981 */ /* 0x001ea4000c1e1b00 */
[----:B--2---:R-:W-:-:S04]  /*1260*/  ISETP.NE.U32.AND P0, PT, R4, RZ, PT ;  /* 0x000000ff0400720c */ /* 0x004fc80003f05070 */
[----:B------:R-:W-:-:S13]  /*1270*/  ISETP.NE.AND.EX P0, PT, R5, RZ, PT, P0 ;  /* 0x000000ff0500720c */ /* 0x000fda0003f05300 */
[----:B------:R-:W-:Y:S05]  /*1280*/  @!P0 BRA `(.L_x_15) ;  /* 0x0000000000088947 */ /* 0x000fea0003800000 */
[----:B-1----:R0:W5:Y:S01]  /*1290*/  LD.E R57, desc[UR36][R4.64] ;  /* 0x0000002404397980 */ /* 0x002162000c101900 */
[----:B------:R-:W-:Y:S05]  /*12a0*/  BRA `(.L_x_16) ;  /* 0x0000000000247947 */ /* 0x000fea0003800000 */
.L_x_15:
[----:B------:R-:W-:Y:S02]  /*12b0*/  ULDC.64 UR4, c[0x0][0x590] ;  /* 0x0001640000047ab9 */ /* 0x000fe40000000a00 */
[----:B------:R-:W-:-:S04]  /*12c0*/  ISETP.NE.U32.AND P0, PT, RZ, UR4, PT ;  /* 0x00000004ff007c0c */ /* 0x000fc8000bf05070 */
[----:B------:R-:W-:-:S13]  /*12d0*/  ISETP.NE.AND.EX P0, PT, RZ, UR5, PT, P0 ;  /* 0x00000005ff007c0c */ /* 0x000fda000bf05300 */
[----:B------:R-:W-:Y:S05]  /*12e0*/  @!P0 BRA `(.L_x_17) ;  /* 0x00000000000c8947 */ /* 0x000fea0003800000 */
[----:B0-----:R-:W1:Y:S02]  /*12f0*/  LDC.64 R4, c[0x0][0x590] ;  /* 0x00016400ff047b82 */ /* 0x001e640000000a00 */
[----:B-1----:R1:W5:Y:S01]  /*1300*/  LDG.E R57, desc[UR36][R4.64] ;  /* 0x0000002404397981 */ /* 0x002362000c1e1900 */
[----:B------:R-:W-:Y:S05]  /*1310*/  BRA `(.L_x_16) ;  /* 0x0000000000087947 */ /* 0x000fea0003800000 */
.L_x_17:
[----:B------:R-:W-:Y:S02]  /*1320*/  ULDC UR4, c[0x0][0x584] ;  /* 0x0001610000047ab9 */ /* 0x000fe40000000800 */
[----:B-1----:R-:W-:-:S07]  /*1330*/  IMAD.U32 R57, RZ, RZ, UR4 ;  /* 0x00000004ff397e24 */ /* 0x002fce000f8e00ff */
.L_x_16:
[----:B------:R-:W-:-:S13]  /*1340*/  LOP3.LUT P0, RZ, R0, 0xff, RZ, 0xc0, !PT ;  /* 0x000000ff00ff7812 */ /* 0x000fda000780c0ff */
[----:B------:R-:W-:Y:S05]  /*1350*/  @!P0 EXIT ;  /* 0x000000000000894d */ /* 0x000fea0003800000 */
[----:B------:R-:W-:Y:S01]  /*1360*/  ULDC UR4, c[0x0][0x28c] ;  /* 0x0000a30000047ab9 */ /* 0x000fe20000000800 */
[----:B------:R-:W-:Y:S01]  /*1370*/  LOP3.LUT R58, R19, 0x1, RZ, 0xfc, !PT ;  /* 0x00000001133a7812 */ /* 0x000fe200078efcff */
[----:B------:R-:W-:Y:S01]  /*1380*/  UIADD3 UR4, UR4, 0x1f, URZ ;  /* 0x0000001f04047890 */ /* 0x000fe2000fffe03f */
[----:B------:R-:W-:Y:S01]  /*1390*/  UMOV UR38, URZ ;  /* 0x0000003f00267c82 */ /* 0x000fe20008000000 */
[----:B------:R-:W-:Y:S02]  /*13a0*/  UMOV UR39, URZ ;  /* 0x0000003f00277c82 */ /* 0x000fe40008000000 */
[----:B------:R-:W-:-:S04]  /*13b0*/  USHF.R.S32.HI UR5, URZ, 0x1f, UR4 ;  /* 0x0000001f3f057899 */ /* 0x000fc80008011404 */
[----:B------:R-:W-:-:S04]  /*13c0*/  ULEA.HI UR5, UR5, UR4, URZ, 0x5 ;  /* 0x0000000405057291 */ /* 0x000fc8000f8f283f */
[----:B------:R-:W-:-:S12]  /*13d0*/  USHF.R.S32.HI UR40, URZ, 0x5, UR5 ;  /* 0x000000053f287899 */ /* 0x000fd80008011405 */
.L_x_101:
[----:B------:R-:W-:Y:S01]  /*13e0*/  LOP3.LUT R0, R18, 0x80, RZ, 0xc0, !PT ;  /* 0x0000008012007812 */ /* 0x000fe200078ec0ff */
[----:B--2---:R-:W2:Y:S01]  /*13f0*/  S2UR UR7, SR_CgaCtaId ;  /* 0x00000000000779c3 */ /* 0x004ea20000008800 */
[----:B------:R-:W-:Y:S02]  /*1400*/  UMOV UR6, 0x400 ;  /* 0x0000040000067882 */ /* 0x000fe40000000000 */
[----:B------:R-:W-:-:S06]  /*1410*/  SHF.R.U32.HI R0, RZ, 0x7, R0 ;  /* 0x00000007ff007819 */ /* 0x000fcc0000011600 */
[----:B---3--:R-:W3:Y:S01]  /*1420*/  SHFL.IDX PT, R0, R0, RZ, 0x1f ;  /* 0x00001fff00007589 */ /* 0x008ee200000e0000 */
[----:B--2---:R-:W-:Y:S01]  /*1430*/  ULEA UR6, UR7, UR6, 0x18 ;  /* 0x0000000607067291 */ /* 0x004fe2000f8ec03f */
[----:B---3--:R-:W-:-:S13]  /*1440*/  R2UR UR4, R0 ;  /* 0x00000000000472ca */ /* 0x008fda00000e0000 */
[----:B------:R-:W-:-:S04]  /*1450*/  ULEA.HI UR5, UR4, UR4, URZ, 0x1 ;  /* 0x0000000404057291 */ /* 0x000fc8000f8f083f */
[----:B------:R-:W-:-:S04]  /*1460*/  ULOP3.LUT UR5, UR5, 0xffffe, URZ, 0xc0, !UPT ;  /* 0x000ffffe05057892 */ /* 0x000fc8000f8ec03f */
[----:B------:R-:W-:-:S03]  /*1470*/  UIADD3 UR5, UR4, -UR5, URZ ;  /* 0x8000000504057290 */ /* 0x000fc6000fffe03f */
[----:B------:R-:W-:Y:S01]  /*1480*/  ULDC UR4, c[0x0][0x28c] ;  /* 0x0000a30000047ab9 */ /* 0x000fe20000000800 */
[----:B------:R-:W-:Y:S01]  /*1490*/  ULEA UR5, UR5, UR6, 0xc ;  /* 0x0000000605057291 */ /* 0x000fe2000f8e603f */
[----:B------:R-:W-:-:S03]  /*14a0*/  ISETP.LT.AND P0, PT, RZ, UR4, PT ;  /* 0x00000004ff007c0c */ /* 0x000fc6000bf01270 */
[----:B------:R-:W-:-:S04]  /*14b0*/  UIADD3 UR5, UR5, 0x200, URZ ;  /* 0x0000020005057890 */ /* 0x000fc8000fffe03f */
[----:B------:R-:W-:-:S04]  /*14c0*/  USHF.R.U32.HI UR5, URZ, 0x4, UR5 ;  /* 0x000000043f057899 */ /* 0x000fc80008011605 */
[----:B------:R-:W-:Y:S02]  /*14d0*/  ULOP3.LUT UR41, UR5, 0x3fff, URZ, 0xc0, !UPT ;  /* 0x00003fff05297892 */ /* 0x000fe4000f8ec03f */
[----:B01---5:R-:W-:Y:S10]  /*14e0*/  @P0 BRA `(.L_x_18) ;  /* 0x0000000000400947 */ /* 0x023ff40003800000 */
[----:B------:R-:W-:Y:S01]  /*14f0*/  MOV R0, 0x0 ;  /* 0x0000000000007802 */ /* 0x000fe20000000f00 */
[----:B------:R-:W-:Y:S01]  /*1500*/  ULDC.64 UR4, c[0x4][0x68] ;  /* 0x01001a0000047ab9 */ /* 0x000fe20000000a00 */
[----:B------:R-:W-:Y:S01]  /*1510*/  ULDC.64 UR6, c[0x4][0x8] ;  /* 0x0100020000067ab9 */ /* 0x000fe20000000a00 */
[----:B01----:R-:W-:Y:S01]  /*1520*/  IMAD.U32 R4, RZ, RZ, UR4 ;  /* 0x00000004ff047e24 */ /* 0x003fe2000f8e00ff */
[----:B------:R0:W1:Y:S01]  /*1530*/  LDC.64 R14, c[0x4][R0] ;  /* 0x01000000000e7b82 */ /* 0x0000620000000a00 */
[----:B------:R-:W-:Y:S01]  /*1540*/  IMAD.U32 R5, RZ, RZ, UR5 ;  /* 0x00000005ff057e24 */ /* 0x000fe2000f8e00ff */
[----:B------:R-:W-:Y:S01]  /*1550*/  ULDC.64 UR4, c[0x4][0x70] ;  /* 0x01001c0000047ab9 */ /* 0x000fe20000000a00 */
[----:B------:R-:W-:Y:S02]  /*1560*/  IMAD.U32 R10, RZ, RZ, UR6 ;  /* 0x00000006ff0a7e24 */ /* 0x000fe4000f8e00ff */
[----:B------:R-:W-:Y:S02]  /*1570*/  IMAD.U32 R6, RZ, RZ, UR4 ;  /* 0x00000004ff067e24 */ /* 0x000fe4000f8e00ff */
[----:B------:R-:W-:-:S02]  /*1580*/  IMAD.U32 R7, RZ, RZ, UR5 ;  /* 0x00000005ff077e24 */ /* 0x000fc4000f8e00ff */
[----:B------:R-:W-:Y:S02]  /*1590*/  IMAD.U32 R11, RZ, RZ, UR7 ;  /* 0x00000007ff0b7e24 */ /* 0x000fe4000f8e00ff */
[----:B------:R-:W-:Y:S02]  /*15a0*/  IMAD.MOV.U32 R8, RZ, RZ, 0x1e1 ;  /* 0x000001e1ff087424 */ /* 0x000fe400078e00ff */
[----:B------:R-:W-:Y:S02]  /*15b0*/  IMAD.MOV.U32 R12, RZ, RZ, 0x1 ;  /* 0x00000001ff0c7424 */ /* 0x000fe400078e00ff */
[----:B0-----:R-:W-:-:S07]  /*15c0*/  IMAD.MOV.U32 R13, RZ, RZ, RZ ;  /* 0x000000ffff0d7224 */ /* 0x001fce00078e00ff */
[----:B------:R-:W-:-:S07]  /*15d0*/  LEPC R20, `(.L_x_18) ;  /* 0x000000001014794e */ /* 0x000fce0000000000 */
[----:B-1---5:R-:W-:Y:S05]  /*15e0*/  CALL.ABS.NOINC R14 ;  /* 0x000000000e007343 */ /* 0x022fea0003c00000 */
.L_x_18:
[----:B------:R-:W-:-:S13]  /*15f0*/  ISETP.NE.AND P0, PT, R58, 0x3, PT ;  /* 0x000000033a00780c */ /* 0x000fda0003f05270 */
[----:B------:R-:W-:Y:S05]  /*1600*/  @!P0 BRA `(.L_x_19) ;  /* 0x0000000000048947 */ /* 0x000fea0003800000 */
[----:B------:R-:W-:Y:S01]  /*1610*/  BPT.TRAP 0x1 ;  /* 0x000000040000795c */ /* 0x000fe20000300000 */
.L_x_19:
[----:B------:R-:W2:Y:S01]  /*1620*/  S2UR UR5, SR_CgaCtaId ;  /* 0x00000000000579c3 */ /* 0x000ea20000008800 */
[----:B------:R-:W-:Y:S01]  /*1630*/  UMOV UR4, 0x400 ;  /* 0x0000040000047882 */ /* 0x000fe20000000000 */
[----:B------:R-:W-:Y:S02]  /*1640*/  IMAD.U32 R0, RZ, RZ, UR38 ;  /* 0x00000026ff007e24 */ /* 0x000fe4000f8e00ff */
[----:B------:R-:W-:-:S03]  /*1650*/  IMAD.U32 R3, RZ, RZ, UR39 ;  /* 0x00000027ff037e24 */ /* 0x000fc6000f8e00ff */
[----:B------:R-:W-:Y:S01]  /*1660*/  SHF.L.U32 R0, R0, 0x1f, RZ ;  /* 0x0000001f00007819 */ /* 0x000fe200000006ff */
[----:B--2---:R-:W-:-:S06]  /*1670*/  ULEA UR4, UR5, UR4, 0x18 ;  /* 0x0000000405047291 */ /* 0x004fcc000f8ec03f */
[----:B------:R-:W-:-:S04]  /*1680*/  IMAD.U32 R6, RZ, RZ, UR4 ;  /* 0x00000004ff067e24 */ /* 0x000fc8000f8e00ff */
[----:B------:R-:W-:-:S04]  /*1690*/  IMAD R3, R3, 0x8, R6 ;  /* 0x0000000803037824 */ /* 0x000fc800078e0206 */
[----:B------:R2:W3:Y:S01]  /*16a0*/  SYNCS.PHASECHK.TRANS64.TRYWAIT P1, [R3+URZ], R0 ;  /* 0x00000000030075a7 */ /* 0x0004e2000802017f */
[----:B------:R-:W-:Y:S05]  /*16b0*/  @!P0 BRA `(.L_x_20) ;  /* 0x0000000000048947 */ /* 0x000fea0003800000 */
[----:B------:R-:W-:Y:S01]  /*16c0*/  BPT.TRAP 0x1 ;  /* 0x000000040000795c */ /* 0x000fe20000300000 */
.L_x_20:
[----:B---3--:R-:W-:Y:S05]  /*16d0*/  @P1 BRA `(.L_x_21) ;  /* 0x0000000000081947 */ /* 0x008fea0003800000 */
[----:B------:R-:W3:Y:S02]  /*16e0*/  SYNCS.PHASECHK.TRANS64.TRYWAIT P1, [R3+URZ], R0 ;  /* 0x00000000030075a7 */ /* 0x000ee4000802017f */
[----:B---3--:R-:W-:Y:S05]  /*16f0*/  @!P1 BRA `(.L_x_22) ;  /* 0x00000050000c9947 */ /* 0x008fea0003800000 */
.L_x_21:
[----:B------:R-:W-:-:S04]  /*1700*/  UISETP.LT.AND UP0, UPT, UR40, 0x1, UPT ;  /* 0x000000012800788c */ /* 0x000fc8000bf01270 */
[----:B------:R-:W-:-:S06]  /*1710*/  USEL UR4, UR40, 0x1, UP0 ;  /* 0x0000000128047887 */ /* 0x000fcc0008000000 */
[----:B--23--:R-:W-:Y:S01]  /*1720*/  IMAD.U32 R0, RZ, RZ, UR4 ;  /* 0x00000004ff007e24 */ /* 0x00cfe2000f8e00ff */
[----:B------:R-:W-:Y:S05]  /*1730*/  WARPSYNC.ALL ;  /* 0x0000000000007948 */ /* 0x000fea0003800000 */
[----:B------:R-:W-:-:S04]  /*1740*/  IADD3 R0, -R0, UR40, RZ ;  /* 0x0000002800007c10 */ /* 0x000fc8000fffe1ff */
[----:B------:R-:W-:Y:S02]  /*1750*/  ISETP.GE.AND P1, PT, R0, 0x1, PT ;  /* 0x000000010000780c */ /* 0x000fe40003f26270 */
[----:B------:R-:W-:Y:S01]  /*1760*/  R2UR UR4, R6 ;  /* 0x00000000060472ca */ /* 0x000fe200000e0000 */
[----:B------:R-:W-:Y:S01]  /*1770*/  ULOP3.LUT UR41, UR41, 0x10000, URZ, 0xfc, !UPT ;  /* 0x0001000029297892 */ /* 0x000fe2000f8efc3f */
[----:B------:R-:W-:Y:S01]  /*1780*/  WARPGROUP.ARRIVE ;  /* 0x00000000000079c5 */ /* 0x000fe20000000000 */
[----:B------:R-:W-:Y:S01]  /*1790*/  UMOV UR5, 0x80000020 ;  /* 0x8000002000057882 */ /* 0x000fe20000000000 */
[----:B------:R-:W-:-:S09]  /*17a0*/  UMOV UR7, 0x80000020 ;  /* 0x8000002000077882 */ /* 0x000fd20000000000 */
[----:B------:R-:W-:-:S04]  /*17b0*/  UIADD3 UR4, UR4, 0x24200, URZ ;  /* 0x0002420004047890 */ /* 0x000fc8000fffe03f */
[----:B------:R-:W-:-:S04]  /*17c0*/  USHF.R.U32.HI UR4, URZ, 0x4, UR4 ;  /* 0x000000043f047899 */ /* 0x000fc80008011604 */
[----:B------:R-:W-:-:S04]  /*17d0*/  ULOP3.LUT UR4, UR4, 0x3fff, URZ, 0xc0, !UPT ;  /* 0x00003fff04047892 */ /* 0x000fc8000f8ec03f */
[----:B------:R-:W-:Y:S02]  /*17e0*/  ULOP3.LUT UR9, UR4, 0x10000, URZ, 0xfc, !UPT ;  /* 0x0001000004097892 */ /* 0x000fe4000f8efc3f */
[----:B------:R-:W-:Y:S02]  /*17f0*/  ULEA UR4, UR39, UR41, 0x9 ;  /* 0x0000002927047291 */ /* 0x000fe4000f8e483f */
[----:B------:R-:W-:-:S09]  /*1800*/  ULEA UR6, UR39, UR9, 0x8 ;  /* 0x0000000927067291 */ /* 0x000fd2000f8e403f */
[----:B------:R-:W-:Y:S01]  /*1810*/  HGMMA.64x64x16.F32.BF16 R24, gdesc[UR4], RZ, !UPT, gsb0 ;  /* 0x00e00000041879f0 */ /* 0x000fe2000c0018ff */
[----:B------:R-:W-:Y:S02]  /*1820*/  UIADD3 UR4, UR4, 0x2, URZ ;  /* 0x0000000204047890 */ /* 0x000fe4000fffe03f */
[----:B------:R-:W-:Y:S01]  /*1830*/  UIADD3 UR6, UR6, 0x2, URZ ;  /* 0x0000000206067890 */ /* 0x000fe2000fffe03f */
[----:B------:R-:W-:Y:S01]  /*1840*/  UMOV UR5, 0x80000020 ;  /* 0x8000002000057882 */ /* 0x000fe20000000000 */
[----:B------:R-:W-:Y:S01]  /*1850*/  UMOV UR7, 0x80000020 ;  /* 0x8000002000077882 */ /* 0x000fe20000000000 */
[----:B------:R-:W-:Y:S02]  /*1860*/  WARPGROUP.DEPBAR.LE gsb0, 0x0 ;  /* 0x00008000000079c5 */ /* 0x000fe40000010000 */
[----:B------:R-:W-:-:S06]  /*1870*/  WARPGROUP.ARRIVE ;  /* 0x00000000000079c5 */ /* 0x000fcc0000000000 */
[----:B------:R-:W-:Y:S03]  /*1880*/  HGMMA.64x64x16.F32.BF16 R24, gdesc[UR4], R24, gsb0 ;  /* 0x00e00000041879f0 */ /* 0x000fe60008001818 */
[----:B------:R-:W-:Y:S02]  /*1890*/  WARPGROUP.DEPBAR.LE gsb0, 0x0 ;  /* 0x00008000000079c5 */ /* 0x000fe40000010000 */
[----:B------:R-:W-:Y:S05]  /*18a0*/  @!P1 BRA `(.L_x_23) ;  /* 0x0000000000e49947 */ /* 0x000fea0003800000 */
[----:B------:R-:W-:Y:S02]  /*18b0*/  UIADD3 UR4, UR39, 0x1, URZ ;  /* 0x0000000127047890 */ /* 0x000fe4000fffe03f */
[----:B------:R-:W-:Y:S02]  /*18c0*/  IMAD.U32 R3, RZ, RZ, UR39 ;  /* 0x00000027ff037e24 */ /* 0x000fe4000f8e00ff */
[----:B------:R-:W-:-:S04]  /*18d0*/  UISETP.NE.AND UP0, UPT, UR4, 0x12, UPT ;  /* 0x000000120400788c */ /* 0x000fc8000bf05270 */
[----:B------:R-:W-:Y:S02]  /*18e0*/  USEL UR5, URZ, 0x1, UP0 ;  /* 0x000000013f057887 */ /* 0x000fe40008000000 */
[----:B------:R-:W-:Y:S02]  /*18f0*/  USEL UR8, UR4, URZ, UP0 ;  /* 0x0000003f04087287 */ /* 0x000fe40008000000 */
[----:B------:R-:W-:-:S06]  /*1900*/  ULOP3.LUT UR5, UR38, UR5, URZ, 0x3c, !UPT ;  /* 0x0000000526057292 */ /* 0x000fcc000f8e3c3f */
[----:B------:R-:W-:-:S07]  /*1910*/  IMAD.U32 R7, RZ, RZ, UR5 ;  /* 0x00000005ff077e24 */ /* 0x000fce000f8e00ff */
.L_x_30:
[----:B------:R-:W-:Y:S05]  /*1920*/  @!P0 BRA `(.L_x_24) ;  /* 0x0000000000048947 */ /* 0x000fea0003800000 */
[----:B------:R-:W-:Y:S01]  /*1930*/  BPT.TRAP 0x1 ;  /* 0x000000040000795c */ /* 0x000fe20000300000 */
.L_x_24:
[----:B------:R-:W2:Y:S01]  /*1940*/  S2UR UR5, SR_CgaCtaId ;  /* 0x00000000000579c3 */ /* 0x000ea20000008800 */
[----:B------:R-:W-:Y:S01]  /*1950*/  UMOV UR4, 0x400 ;  /* 0x0000040000047882 */ /* 0x000fe20000000000 */
[----:B01----:R-:W-:Y:S01]  /*1960*/  IMAD.U32 R5, RZ, RZ, UR8 ;  /* 0x00000008ff057e24 */ /* 0x003fe2000f8e00ff */
[----:B------:R-:W-:Y:S01]  /*1970*/  SHF.L.U32 R4, R7, 0x1f, RZ ;  /* 0x0000001f07047819 */ /* 0x000fe200000006ff */
[----:B--2---:R-:W-:-:S06]  /*1980*/  ULEA UR4, UR5, UR4, 0x18 ;  /* 0x0000000405047291 */ /* 0x004fcc000f8ec03f */
[----:B------:R-:W-:-:S04]  /*1990*/  IMAD.U32 R6, RZ, RZ, UR4 ;  /* 0x00000004ff067e24 */ /* 0x000fc8000f8e00ff */
[----:B------:R-:W-:-:S04]  /*19a0*/  IMAD R5, R5, 0x8, R6 ;  /* 0x0000000805057824 */ /* 0x000fc800078e0206 */
[----:B------:R0:W1:Y:S01]  /*19b0*/  SYNCS.PHASECHK.TRANS64.TRYWAIT P1, [R5+URZ], R4 ;  /* 0x00000004050075a7 */ /* 0x000062000802017f */
[----:B------:R-:W-:Y:S05]  /*19c0*/  @!P0 BRA `(.L_x_25) ;  /* 0x0000000000048947 */ /* 0x000fea0003800000 */
[----:B------:R-:W-:Y:S01]  /*19d0*/  BPT.TRAP 0x1 ;  /* 0x000000040000795c */ /* 0x000fe20000300000 */
.L_x_25:
[----:B-1----:R-:W-:Y:S05]  /*19e0*/  @P1 BRA `(.L_x_26) ;  /* 0x0000000000081947 */ /* 0x002fea0003800000 */
[----:B------:R-:W1:Y:S02]  /*19f0*/  SYNCS.PHASECHK.TRANS64.TRYWAIT P1, [R5+URZ], R4 ;  /* 0x00000004050075a7 */ /* 0x000e64000802017f */
[----:B-1----:R-:W-:Y:S05]  /*1a00*/  @!P1 BRA `(.L_x_27) ;  /* 0x0000004c005c9947 */ /* 0x002fea0003800000 */
.L_x_26:
[----:B------:R-:W-:Y:S01]  /*1a10*/  ULEA UR4, UR8, UR41, 0x9 ;  /* 0x0000002908047291 */ /* 0x000fe2000f8e483f */
[----:B------:R-:W-:Y:S01]  /*1a20*/  WARPGROUP.ARRIVE ;  /* 0x00000000000079c5 */ /* 0x000fe20000000000 */
[----:B------:R-:W-:Y:S01]  /*1a30*/  ULEA UR6, UR8, UR9, 0x8 ;  /* 0x0000000908067291 */ /* 0x000fe2000f8e403f */
[----:B------:R-:W-:Y:S01]  /*1a40*/  UMOV UR5, 0x80000020 ;  /* 0x8000002000057882 */ /* 0x000fe20000000000 */
[----:B------:R-:W-:-:S07]  /*1a50*/  UMOV UR7, 0x80000020 ;  /* 0x8000002000077882 */ /* 0x000fce0000000000 */
[----:B------:R-:W-:Y:S01]  /*1a60*/  HGMMA.64x64x16.F32.BF16 R24, gdesc[UR4], R24, gsb0 ;  /* 0x00e00000041879f0 */ /* 0x000fe20008001818 */
        /* <DEDUP_REMOVED lines=9> */
[----:B------:R-:W-:Y:S01]  /*1b00*/  BPT.TRAP 0x1 ;  /* 0x000000040000795c */ /* 0x000fe20000300000 */
.L_x_28:
[----:B------:R-:W-:-:S13]  /*1b10*/  ISETP.NE.AND P1, PT, R23, RZ, PT ;  /* 0x000000ff1700720c */ /* 0x000fda0003f25270 */
[----:B01----:R-:W-:-:S04]  /*1b20*/  @P1 IMAD R4, R3, 0x8, R6 ;  /* 0x0000000803041824 */ /* 0x003fc800078e0206 */
[----:B------:R-:W-:-:S05]  /*1b30*/  @P1 VIADD R5, R4, 0x90 ;  /* 0x0000009004051836 */ /* 0x000fca0000000000 */
[----:B------:R-:W-:-:S04]  /*1b40*/  @P1 PRMT R5, R22, 0x654, R5 ;  /* 0x0000065416051816 */ /* 0x000fc80000000005 */
[----:B------:R0:W-:Y:S01]  /*1b50*/  @P1 SYNCS.ARRIVE.TRANS64.RED.A1T0 RZ, [R5+URZ], RZ ;  /* 0x000000ff05ff19a7 */ /* 0x0001e2000810043f */
[----:B------:R-:W-:-:S13]  /*1b60*/  ISETP.GT.U32.AND P1, PT, R19, 0x1, PT ;  /* 0x000000011300780c */ /* 0x000fda0003f24070 */
[----:B0-----:R-:W-:Y:S05]  /*1b70*/  @P1 BRA `(.L_x_29) ;  /* 0x0000000000041947 */ /* 0x001fea0003800000 */
[----:B------:R-:W-:Y:S01]  /*1b80*/  BPT.TRAP 0x1 ;  /* 0x000000040000795c */ /* 0x000fe20000300000 */
.L_x_29:
[----:B------:R-:W-:Y:S01]  /*1b90*/  UIADD3 UR8, UR8, 0x1, URZ ;  /* 0x0000000108087890 */ /* 0x000fe2000fffe03f */
[C---:B------:R-:W-:Y:S01]  /*1ba0*/  ISETP.GT.AND P2, PT, R0.reuse, 0x1, PT ;  /* 0x000000010000780c */ /* 0x040fe20003f44270 */
[----:B------:R-:W-:Y:S02]  /*1bb0*/  VIADD R3, R3, 0x1 ;  /* 0x0000000103037836 */ /* 0x000fe40000000000 */
[----:B------:R-:W-:Y:S01]  /*1bc0*/  UISETP.NE.AND UP0, UPT, UR8, 0x12, UPT ;  /* 0x000000120800788c */ /* 0x000fe2000bf05270 */
[----:B------:R-:W-:Y:S02]  /*1bd0*/  VIADD R0, R0, 0xffffffff ;  /* 0xffffffff00007836 */ /* 0x000fe40000000000 */
[C---:B------:R-:W-:Y:S01]  /*1be0*/  ISETP.NE.AND P1, PT, R3.reuse, 0x12, PT ;  /* 0x000000120300780c */ /* 0x040fe20003f25270 */
[----:B------:R-:W-:Y:S02]  /*1bf0*/  USEL UR4, URZ, 0x1, UP0 ;  /* 0x000000013f047887 */ /* 0x000fe40008000000 */
[----:B------:R-:W-:Y:S01]  /*1c00*/  USEL UR8, UR8, URZ, UP0 ;  /* 0x0000003f08087287 */ /* 0x000fe20008000000 */
[----:B------:R-:W-:-:S03]  /*1c10*/  SEL R3, R3, RZ, P1 ;  /* 0x000000ff03037207 */ /* 0x000fc60000800000 */
[----:B------:R-:W-:Y:S01]  /*1c20*/  LOP3.LUT R7, R7, UR4, RZ, 0x3c, !PT ;  /* 0x0000000407077c12 */ /* 0x000fe2000f8e3cff */
[----:B------:R-:W-:Y:S07]  /*1c30*/  @P2 BRA `(.L_x_30) ;  /* 0xfffffffc00382947 */ /* 0x000fee000383ffff */
.L_x_23:
[----:B------:R-:W2:Y:S02]  /*1c40*/  LDC R0, c[0x0][0x28c] ;  /* 0x0000a300ff007b82 */ /* 0x000ea40000000800 */
[----:B--2---:R-:W-:-:S13]  /*1c50*/  ISETP.GE.AND P1, PT, R0, 0x1, PT ;  /* 0x000000010000780c */ /* 0x004fda0003f26270 */
[----:B------:R-:W-:Y:S05]  /*1c60*/  @!P1 BRA `(.L_x_31) ;  /* 0x0000000000509947 */ /* 0x000fea0003800000 */
[----:B------:R-:W-:Y:S05]  /*1c70*/  @!P0 BRA `(.L_x_32) ;  /* 0x0000000000048947 */ /* 0x000fea0003800000 */
[----:B------:R-:W-:Y:S01]  /*1c80*/  BPT.TRAP 0x1 ;  /* 0x000000040000795c */ /* 0x000fe20000300000 */
.L_x_32:
[----:B------:R-:W-:Y:S01]  /*1c90*/  ISETP.NE.AND P0, PT, R23, RZ, PT ;  /* 0x000000ff1700720c */ /* 0x000fe20003f05270 */
[----:B------:R-:W-:Y:S01]  /*1ca0*/  BSSY B0, `(.L_x_33) ;  /* 0x000000e000007945 */ /* 0x000fe20003800000 */
[----:B------:R-:W-:-:S11]  /*1cb0*/  ISETP.GT.U32.AND P1, PT, R19, 0x1, PT ;  /* 0x000000011300780c */ /* 0x000fd60003f24070 */
[----:B------:R-:W-:Y:S05]  /*1cc0*/  @!P0 BRA `(.L_x_34) ;  /* 0x00000000002c8947 */ /* 0x000fea0003800000 */
[----:B------:R-:W-:-:S04]  /*1cd0*/  UISETP.LT.AND UP0, UPT, UR40, 0x1, UPT ;  /* 0x000000012800788c */ /* 0x000fc8000bf01270 */
[----:B------:R-:W-:-:S04]  /*1ce0*/  USEL UR6, UR40, 0x1, UP0 ;  /* 0x0000000128067887 */ /* 0x000fc80008000000 */
[----:B------:R-:W-:-:S04]  /*1cf0*/  UIADD3 UR6, UR39, UR40, -UR6 ;  /* 0x0000002827067290 */ /* 0x000fc8000fffe806 */
[----:B------:R-:W-:-:S04]  /*1d00*/  UIMAD.WIDE.U32 UR4, UR6, 0x38e38e39, URZ ;  /* 0x38e38e39060478a5 */ /* 0x000fc8000f8e003f */
[----:B------:R-:W-:-:S04]  /*1d10*/  USHF.R.U32.HI UR4, URZ, 0x2, UR5 ;  /* 0x000000023f047899 */ /* 0x000fc80008011605 */
[----:B------:R-:W-:-:S06]  /*1d20*/  UIMAD UR6, UR4, -0x12, UR6 ;  /* 0xffffffee040678a4 */ /* 0x000fcc000f8e0206 */
[----:B------:R-:W-:-:S04]  /*1d30*/  IMAD.U32 R3, RZ, RZ, UR6 ;  /* 0x00000006ff037e24 */ /* 0x000fc8000f8e00ff */
[----:B------:R-:W-:-:S04]  /*1d40*/  IMAD R0, R3, 0x8, R6 ;  /* 0x0000000803007824 */ /* 0x000fc800078e0206 */
[----:B------:R-:W-:-:S05]  /*1d50*/  VIADD R3, R0, 0x90 ;  /* 0x0000009000037836 */ /* 0x000fca0000000000 */
[----:B------:R-:W-:-:S04]  /*1d60*/  PRMT R3, R22, 0x654, R3 ;  /* 0x0000065416037816 */ /* 0x000fc80000000003 */
[----:B------:R2:W-:Y:S03]  /*1d70*/  SYNCS.ARRIVE.TRANS64.RED.A1T0 RZ, [R3+URZ], RZ ;  /* 0x000000ff03ff79a7 */ /* 0x0005e6000810043f */
.L_x_34:
[----:B------:R-:W-:Y:S05]  /*1d80*/  BSYNC B0 ;  /* 0x0000000000007941 */ /* 0x000fea0003800000 */
.L_x_33:
[----:B------:R-:W-:Y:S05]  /*1d90*/  @P1 BRA `(.L_x_31) ;  /* 0x0000000000041947 */ /* 0x000fea0003800000 */
[----:B------:R-:W-:Y:S01]  /*1da0*/  BPT.TRAP 0x1 ;  /* 0x000000040000795c */ /* 0x000fe20000300000 */
.L_x_31:
[----:B------:R-:W3:Y:S01]  /*1db0*/  LDC R6, c[0x0][0x288] ;  /* 0x0000a200ff067b82 */ /* 0x000ee20000000800 */
[--C-:B------:R-:W-:Y:S01]  /*1dc0*/  SHF.R.U32.HI R0, RZ, 0x2, R18.reuse ;  /* 0x00000002ff007819 */ /* 0x100fe20000011612 */
[----:B------:R-:W-:Y:S01]  /*1dd0*/  IMAD.SHL.U32 R61, R61, 0x40, RZ ;  /* 0x000000403d3d7824 */ /* 0x000fe200078e00ff */
[----:B01----:R-:W-:Y:S01]  /*1de0*/  SHF.R.U32.HI R5, RZ, 0x7, R18 ;  /* 0x00000007ff057819 */ /* 0x003fe20000011612 */
[----:B------:R-:W-:Y:S01]  /*1df0*/  UIADD3 UR39, UR40, UR39, URZ ;  /* 0x0000002728277290 */ /* 0x000fe2000fffe03f */
[----:B--2---:R-:W-:Y:S01]  /*1e00*/  LOP3.LUT R3, R0, 0x7, RZ, 0xc0, !PT ;  /* 0x0000000700037812 */ /* 0x004fe200078ec0ff */
[C---:B------:R-:W-:Y:S01]  /*1e10*/  IMAD.SHL.U32 R10, R18.reuse, 0x2, RZ ;  /* 0x00000002120a7824 */ /* 0x040fe200078e00ff */
[----:B------:R-:W-:Y:S01]  /*1e20*/  LOP3.LUT R0, R5, 0x1, RZ, 0xc0, !PT ;  /* 0x0000000105007812 */ /* 0x000fe200078ec0ff */
[----:B------:R-:W-:Y:S01]  /*1e30*/  UISETP.GT.U32.AND UP0, UPT, UR39, 0x11, UPT ;  /* 0x000000112700788c */ /* 0x000fe2000bf04070 */
[C---:B------:R-:W-:Y:S01]  /*1e40*/  LOP3.LUT R5, R18.reuse, 0x3, RZ, 0xc0, !PT ;  /* 0x0000000312057812 */ /* 0x040fe200078ec0ff */
[----:B------:R-:W-:Y:S01]  /*1e50*/  ULDC UR7, c[0x0][0x284] ;  /* 0x0000a10000077ab9 */ /* 0x000fe20000000800 */
[----:B------:R-:W-:Y:S01]  /*1e60*/  LOP3.LUT R4, R18, 0x60, RZ, 0xc0, !PT ;  /* 0x0000006012047812 */ /* 0x000fe200078ec0ff */
[----:B------:R-:W-:Y:S01]  /*1e70*/  IMAD.SHL.U32 R8, R0, 0x40, RZ ;  /* 0x0000004000087824 */ /* 0x000fe200078e00ff */
[----:B------:R-:W-:Y:S01]  /*1e80*/  UISETP.LT.U32.AND UP0, UPT, UR40, 0x12, UP0 ;  /* 0x000000122800788c */ /* 0x000fe20008701070 */
[----:B------:R-:W-:Y:S01]  /*1e90*/  SHF.R.S32.HI R15, RZ, 0x1f, R59 ;  /* 0x0000001fff0f7819 */ /* 0x000fe2000001143b */
[----:B------:R-:W-:Y:S01]  /*1ea0*/  UISETP.GE.U32.AND UP1, UPT, UR40, 0x12, UPT ;  /* 0x000000122800788c */ /* 0x000fe2000bf26070 */
[----:B------:R-:W-:Y:S01]  /*1eb0*/  SHF.R.U32.HI R4, RZ, 0x1, R4 ;  /* 0x00000001ff047819 */ /* 0x000fe20000011604 */
[----:B------:R-:W-:Y:S01]  /*1ec0*/  ULDC.64 UR8, c[0x0][0x5d0] ;  /* 0x0001740000087ab9 */ /* 0x000fe20000000a00 */
[C---:B------:R-:W-:Y:S01]  /*1ed0*/  LOP3.LUT R10, R61.reuse, 0x6, R10, 0xf8, !PT ;  /* 0x000000063d0a7812 */ /* 0x040fe200078ef80a */
[----:B------:R-:W-:Y:S01]  /*1ee0*/  UIMAD.WIDE.U32 UR4, UR39, 0x38e38e39, URZ ;  /* 0x38e38e39270478a5 */ /* 0x000fe2000f8e003f */
[--C-:B------:R-:W-:Y:S01]  /*1ef0*/  IADD3 R7, RZ, -R4, -R3.reuse ;  /* 0x80000004ff077210 */ /* 0x100fe20007ffe803 */
[----:B------:R-:W-:Y:S01]  /*1f00*/  USEL UR6, URZ, 0x1, !UP0 ;  /* 0x000000013f067887 */ /* 0x000fe2000c000000 */
[----:B------:R-:W-:Y:S01]  /*1f10*/  LOP3.LUT R3, R8, 0x40, R3, 0xe2, !PT ;  /* 0x0000004008037812 */ /* 0x000fe200078ee203 */
[C---:B------:R-:W-:Y:S01]  /*1f20*/  IMAD.WIDE R8, R60.reuse, 0x80, RZ ;  /* 0x000000803c087825 */ /* 0x040fe200078e02ff */
[----:B---3--:R-:W-:Y:S01]  /*1f30*/  ISETP.GE.AND P0, PT, R61, R6, PT ;  /* 0x000000063d00720c */ /* 0x008fe20003f06270 */
[----:B------:R-:W-:Y:S01]  /*1f40*/  USHF.R.U32.HI UR4, URZ, 0x2, UR5 ;  /* 0x000000023f047899 */ /* 0x000fe20008011605 */
[----:B------:R-:W-:Y:S01]  /*1f50*/  SHF.R.S32.HI R11, RZ, 0x1f, R10 ;  /* 0x0000001fff0b7819 */ /* 0x000fe2000001140a */
[----:B------:R-:W-:Y:S01]  /*1f60*/  IMAD R12, R5, -0x2, R6 ;  /* 0xfffffffe050c7824 */ /* 0x000fe200078e0206 */
[----:B------:R-:W-:Y:S01]  /*1f70*/  ULOP3.LUT UR38, UR38, UR6, URZ, 0x3c, !UPT ;  /* 0x0000000626267292 */ /* 0x000fe2000f8e3c3f */
[----:B------:R-:W-:Y:S01]  /*1f80*/  IMAD.SHL.U32 R5, R60, 0x80, RZ ;  /* 0x000000803c057824 */ /* 0x000fe200078e00ff */
[----:B------:R-:W-:Y:S01]  /*1f90*/  LOP3.LUT R73, R8, R3, R4, 0xfe, !PT ;  /* 0x0000000308497212 */ /* 0x000fe200078efe04 */
[----:B------:R-:W-:Y:S01]  /*1fa0*/  IMAD R6, R15, UR8, RZ ;  /* 0x000000080f067c24 */ /* 0x000fe2000f8e02ff */
[----:B------:R-:W-:Y:S01]  /*1fb0*/  UIMAD UR39, UR4, -0x12, UR39 ;  /* 0xffffffee042778a4 */ /* 0x000fe2000f8e0227 */
[----:B------:R-:W-:Y:S01]  /*1fc0*/  IMAD R0, R0, -0x40, R7 ;  /* 0xffffffc000007824 */ /* 0x000fe200078e0207 */
[----:B------:R-:W-:Y:S01]  /*1fd0*/  ISETP.GE.OR P0, PT, R5, UR7, P0 ;  /* 0x0000000705007c0c */ /* 0x000fe20008706670 */
[C---:B------:R-:W-:Y:S01]  /*1fe0*/  IMAD R13, R59.reuse, UR9, R6 ;  /* 0x000000093b0d7c24 */ /* 0x040fe2000f8e0206 */
[----:B------:R-:W-:Y:S01]  /*1ff0*/  @UP1 ULOP3.LUT UR38, UR38, 0x1, UR4, 0x78, !UPT ;  /* 0x0000000126261892 */ /* 0x000fe2000f8e7804 */
[----:B------:R-:W-:Y:S01]  /*2000*/  IMAD.WIDE.U32 R6, R59, UR8, R10 ;  /* 0x000000083b067c25 */ /* 0x000fe2000f8e000a */
[----:B------:R-:W-:-:S03]  /*2010*/  IADD3 R3, -R5, UR7, R0 ;  /* 0x0000000705037c10 */ /* 0x000fc6000fffe100 */
[----:B------:R-:W-:Y:S02]  /*2020*/  IMAD.IADD R7, R7, 0x1, R13 ;  /* 0x0000000107077824 */ /* 0x000fe400078e020d */
[----:B------:R-:W-:Y:S02]  /*2030*/  IMAD.IADD R4, R12, 0x1, -R61 ;  /* 0x000000010c047824 */ /* 0x000fe400078e0a3d */
[----:B------:R-:W-:Y:S02]  /*2040*/  IMAD.MOV.U32 R0, RZ, RZ, -0x1 ;  /* 0xffffffffff007424 */ /* 0x000fe400078e00ff */
[----:B------:R-:W-:Y:S05]  /*2050*/  @P0 BRA `(.L_x_35) ;  /* 0x0000002000a40947 */ /* 0x000fea0003800000 */
[----:B------:R-:W0:Y:S01]  /*2060*/  LDC.64 R66, c[0x0][0x5c8] ;  /* 0x00017200ff427b82 */ /* 0x000e220000000a00 */
[----:B-----5:R-:W-:Y:S01]  /*2070*/  FSETP.NEU.AND P0, PT, R57, RZ, PT ;  /* 0x000000ff3900720b */ /* 0x020fe20003f0d000 */
[----:B------:R-:W-:Y:S01]  /*2080*/  BSSY B0, `(.L_x_35) ;  /* 0x0000226000007945 */ /* 0x000fe20003800000 */
[----:B------:R-:W-:-:S04]  /*2090*/  ISETP.GT.AND P2, PT, R4, RZ, PT ;  /* 0x000000ff0400720c */ /* 0x000fc80003f44270 */
[----:B------:R-:W-:Y:S01]  /*20a0*/  ISETP.GT.AND P1, PT, R3, RZ, P2 ;  /* 0x000000ff0300720c */ /* 0x000fe20001724270 */
[-C--:B0-----:R-:W-:Y:S02]  /*20b0*/  IMAD R12, R9, R66.reuse, RZ ;  /* 0x00000042090c7224 */ /* 0x081fe400078e02ff */
[----:B------:R-:W-:-:S04]  /*20c0*/  IMAD.WIDE.U32 R60, R73, R66, R6 ;  /* 0x00000042493c7225 */ /* 0x000fc800078e0006 */
[----:B------:R-:W-:-:S04]  /*20d0*/  IMAD R5, R73, R67, R12 ;  /* 0x0000004349057224 */ /* 0x000fc800078e020c */
[----:B------:R-:W-:Y:S01]  /*20e0*/  IMAD.IADD R75, R61, 0x1, R5 ;  /* 0x000000013d4b7824 */ /* 0x000fe200078e0205 */
[----:B------:R-:W-:Y:S06]  /*20f0*/  @!P0 BRA `(.L_x_36) ;  /* 0x0000001400e88947 */ /* 0x000fec0003800000 */
[----:B------:R-:W0:Y:S01]  /*2100*/  LDC.64 R64, c[0x0][0x5b8] ;  /* 0x00016e00ff407b82 */ /* 0x000e220000000a00 */
[----:B------:R-:W-:-:S07]  /*2110*/  ULDC.64 UR4, c[0x0][0x5c0] ;  /* 0x0001700000047ab9 */ /* 0x000fce0000000a00 */
[----:B------:R-:W1:Y:S08]  /*2120*/  LDC.64 R68, c[0x0][0x5b0] ;  /* 0x00016c00ff447b82 */ /* 0x000e700000000a00 */
[----:B------:R-:W2:Y:S01]  /*2130*/  LDC.64 R70, c[0x0][0x5a8] ;  /* 0x00016a00ff467b82 */ /* 0x000ea20000000a00 */
[-C--:B0-----:R-:W-:Y:S02]  /*2140*/  IMAD R6, R15, R64.reuse, RZ ;  /* 0x000000400f067224 */ /* 0x081fe400078e02ff */
[----:B------:R-:W-:-:S04]  /*2150*/  IMAD.WIDE.U32 R62, R59, R64, R10 ;  /* 0x000000403b3e7225 */ /* 0x000fc800078e000a */
[----:B------:R-:W-:Y:S02]  /*2160*/  IMAD R61, R59, R65, R6 ;  /* 0x000000413b3d7224 */ /* 0x000fe400078e0206 */
[-C--:B-1----:R-:W-:Y:S02]  /*2170*/  IMAD R8, R9, R68.reuse, RZ ;  /* 0x0000004409087224 */ /* 0x082fe400078e02ff */
[----:B------:R-:W-:Y:S02]  /*2180*/  IMAD.IADD R13, R63, 0x1, R61 ;  /* 0x000000013f0d7824 */ /* 0x000fe400078e023d */
[----:B------:R-:W-:Y:S02]  /*2190*/  IMAD.MOV.U32 R12, RZ, RZ, R62 ;  /* 0x000000ffff0c7224 */ /* 0x000fe400078e003e */
[C---:B------:R-:W-:Y:S02]  /*21a0*/  IMAD R65, R73.reuse, R69, R8 ;  /* 0x0000004549417224 */ /* 0x040fe400078e0208 */
[----:B------:R-:W-:-:S04]  /*21b0*/  IMAD.WIDE.U32 R6, R73, R68, R12 ;  /* 0x0000004449067225 */ /* 0x000fc800078e000c */
[----:B------:R-:W-:Y:S01]  /*21c0*/  IMAD.IADD R5, R7, 0x1, R65 ;  /* 0x0000000107057824 */ /* 0x000fe200078e0241 */
[----:B--2---:R-:W-:-:S04]  /*21d0*/  LEA R14, P0, R6, R70, 0x1 ;  /* 0x00000046060e7211 */ /* 0x004fc800078008ff */
[----:B------:R-:W-:-:S05]  /*21e0*/  LEA.HI.X R15, R6, R71, R5, 0x1, P0 ;  /* 0x00000047060f7211 */ /* 0x000fca00000f0c05 */
[----:B------:R0:W2:Y:S01]  /*21f0*/  @P1 LDG.E.LTC128B.U16 R5, desc[UR36][R14.64] ;  /* 0x000000240e051981 */ /* 0x0000a2000c1e1520 */
[----:B------:R-:W-:Y:S01]  /*2200*/  IMAD.WIDE.U32 R6, R73, R68, R10 ;  /* 0x0000004449067225 */ /* 0x000fe200078e000a */
[----:B------:R-:W-:Y:S03]  /*2210*/  BSSY B1, `(.L_x_37) ;  /* 0x0000013000017945 */ /* 0x000fe60003800000 */
[----:B------:R-:W-:Y:S02]  /*2220*/  IMAD.IADD R7, R65, 0x1, R7 ;  /* 0x0000000141077824 */ /* 0x000fe400078e0207 */
[----:B------:R-:W-:Y:S01]  /*2230*/  IMAD.WIDE.U32 R20, R59, R64, R6 ;  /* 0x000000403b147225 */ /* 0x000fe200078e0006 */
[----:B0-----:R-:W-:-:S03]  /*2240*/  SHF.L.U64.HI R15, R68, 0x3, R69 ;  /* 0x00000003440f7819 */ /* 0x001fc60000010245 */
[----:B------:R-:W-:Y:S01]  /*2250*/  IMAD.IADD R7, R61, 0x1, R21 ;  /* 0x000000013d077824 */ /* 0x000fe200078e0215 */
[----:B------:R-:W-:Y:S01]  /*2260*/  LEA R6, P4, R20, R70, 0x1 ;  /* 0x0000004614067211 */ /* 0x000fe200078808ff */
[----:B------:R-:W-:-:S03]  /*2270*/  IMAD.SHL.U32 R14, R68, 0x8, RZ ;  /* 0x00000008440e7824 */ /* 0x000fc600078e00ff */
[----:B------:R-:W-:Y:S01]  /*2280*/  LEA.HI.X R7, R20, R71, R7, 0x1, P4 ;  /* 0x0000004714077211 */ /* 0x000fe200020f0c07 */
[----:B--2---:R-:W-:-:S04]  /*2290*/  IMAD.U32 R8, R5, 0x10000, RZ ;  /* 0x0001000005087824 */ /* 0x004fc800078e00ff */
[----:B------:R-:W-:Y:S01]  /*22a0*/  FMUL R9, R8, R57 ;  /* 0x0000003908097220 */ /* 0x000fe20000400000 */
[----:B------:R-:W-:-:S03]  /*22b0*/  LEA R8, P0, R60, UR4, 0x1 ;  /* 0x000000043c087c11 */ /* 0x000fc6000f8008ff */
[----:B------:R-:W-:Y:S01]  /*22c0*/  FFMA R24, R24, R56, R9 ;  /* 0x0000003818187223 */ /* 0x000fe20000000009 */
[----:B------:R-:W-:Y:S02]  /*22d0*/  LEA.HI.X R9, R60, UR5, R75, 0x1, P0 ;  /* 0x000000053c097c11 */ /* 0x000fe400080f0c4b */
[----:B------:R-:W-:Y:S02]  /*22e0*/  ISETP.GT.AND P0, PT, R4, 0x1, PT ;  /* 0x000000010400780c */ /* 0x000fe40003f04270 */
[----:B------:R-:W-:Y:S02]  /*22f0*/  F2FP.BF16.F32.PACK_AB R24, RZ, R24 ;  /* 0x00000018ff18723e */ /* 0x000fe400000010ff */
[----:B------:R-:W-:-:S03]  /*2300*/  ISETP.GT.AND P3, PT, R3, RZ, P0 ;  /* 0x000000ff0300720c */ /* 0x000fc60000764270 */
[----:B------:R0:W-:Y:S10]  /*2310*/  @P1 STG.E.U16 desc[UR36][R8.64], R24 ;  /* 0x0000001808001986 */ /* 0x0001f4000c101524 */
[----:B------:R-:W-:Y:S05]  /*2320*/  @!P3 BRA `(.L_x_38) ;  /* 0x000000000004b947 */ /* 0x000fea0003800000 */
[----:B------:R1:W5:Y:S02]  /*2330*/  LDG.E.LTC128B.U16 R5, desc[UR36][R6.64+0x2] ;  /* 0x0000022406057981 */ /* 0x000364000c1e1520 */
.L_x_38:
[----:B------:R-:W-:Y:S05]  /*2340*/  BSYNC B1 ;  /* 0x0000000000017941 */ /* 0x000fea0003800000 */
.L_x_37:
[----:B-----5:R-:W-:Y:S01]  /*2350*/  IMAD.U32 R12, R5, 0x10000, RZ ;  /* 0x00010000050c7824 */ /* 0x020fe200078e00ff */
[----:B------:R-:W-:Y:S01]  /*2360*/  ISETP.GT.AND P2, PT, R3, 0x8, P2 ;  /* 0x000000080300780c */ /* 0x000fe20001744270 */
[----:B------:R-:W-:Y:S01]  /*2370*/  IMAD.WIDE.U32 R20, R73, R68, R14 ;  /* 0x0000004449147225 */ /* 0x000fe200078e000e */
[----:B0-----:R-:W-:-:S03]  /*2380*/  PRMT R24, R5, 0x7610, R24 ;  /* 0x0000761005187816 */ /* 0x001fc60000000018 */
[----:B------:R-:W-:Y:S01]  /*2390*/  FMUL R12, R12, R57 ;  /* 0x000000390c0c7220 */ /* 0x000fe20000400000 */
[----:B------:R-:W-:Y:S01]  /*23a0*/  IMAD.IADD R65, R65, 0x1, R21 ;  /* 0x0000000141417824 */ /* 0x000fe200078e0215 */
[----:B------:R-:W-:Y:S02]  /*23b0*/  IADD3 R62, P1, R62, R20, RZ ;  /* 0x000000143e3e7210 */ /* 0x000fe40007f3e0ff */
[----:B------:R-:W-:-:S03]  /*23c0*/  FFMA R12, R25, R56, R12 ;  /* 0x00000038190c7223 */ /* 0x000fc6000000000c */
[----:B------:R-:W-:Y:S02]  /*23d0*/  IMAD.X R13, R65, 0x1, R13, P1 ;  /* 0x00000001410d7824 */ /* 0x000fe400008e060d */
[----:B------:R-:W-:Y:S02]  /*23e0*/  F2FP.BF16.F32.PACK_AB R12, RZ, R12 ;  /* 0x0000000cff0c723e */ /* 0x000fe400000010ff */
[----:B------:R-:W-:Y:S02]  /*23f0*/  LEA R14, P1, R62, R70, 0x1 ;  /* 0x000000463e0e7211 */ /* 0x000fe400078208ff */
[----:B------:R-:W-:Y:S02]  /*2400*/  PRMT R21, R12, 0x7610, R21 ;  /* 0x000076100c157816 */ /* 0x000fe40000000015 */
[----:B------:R-:W-:-:S03]  /*2410*/  LEA.HI.X R15, R62, R71, R13, 0x1, P1 ;  /* 0x000000473e0f7211 */ /* 0x000fc600008f0c0d */
[----:B------:R0:W-:Y:S04]  /*2420*/  @P3 STG.E.U16 desc[UR36][R8.64+0x2], R21 ;  /* 0x0000021508003986 */ /* 0x0001e8000c101524 */
[----:B------:R-:W2:Y:S01]  /*2430*/  @P2 LDG.E.LTC128B.U16 R24, desc[UR36][R14.64] ;  /* 0x000000240e182981 */ /* 0x000ea2000c1e1520 */
[----:B------:R-:W-:Y:S01]  /*2440*/  IADD3 R20, P1, R10, R20, RZ ;  /* 0x000000140a147210 */ /* 0x000fe20007f3e0ff */
[----:B------:R-:W-:Y:S01]  /*2450*/  BSSY B1, `(.L_x_39) ;  /* 0x0000011000017945 */ /* 0x000fe20003800000 */
[C---:B------:R-:W-:Y:S02]  /*2460*/  SHF.L.U64.HI R13, R66.reuse, 0x4, R67 ;  /* 0x00000004420d7819 */ /* 0x040fe40000010243 */
[----:B------:R-:W-:Y:S01]  /*2470*/  ISETP.GT.AND P0, PT, R3, 0x8, P0 ;  /* 0x000000080300780c */ /* 0x000fe20000704270 */
[----:B0-----:R-:W-:Y:S01]  /*2480*/  IMAD.X R21, R11, 0x1, R65, P1 ;  /* 0x000000010b157824 */ /* 0x001fe200008e0641 */
[----:B------:R-:W-:Y:S01]  /*2490*/  LEA R12, P1, R66, R8, 0x4 ;  /* 0x00000008420c7211 */ /* 0x000fe200078220ff */
[----:B------:R-:W-:-:S04]  /*24a0*/  IMAD.WIDE.U32 R20, R59, R64, R20 ;  /* 0x000000403b147225 */ /* 0x000fc800078e0014 */
[----:B------:R-:W-:Y:S02]  /*24b0*/  IMAD.X R13, R13, 0x1, R9, P1 ;  /* 0x000000010d0d7824 */ /* 0x000fe400008e0609 */
[----:B------:R-:W-:Y:S02]  /*24c0*/  IMAD.IADD R11, R61, 0x1, R21 ;  /* 0x000000013d0b7824 */ /* 0x000fe400078e0215 */
[----:B--2---:R-:W-:-:S04]  /*24d0*/  IMAD.U32 R10, R24, 0x10000, RZ ;  /* 0x00010000180a7824 */ /* 0x004fc800078e00ff */
[----:B------:R-:W-:Y:S01]  /*24e0*/  FMUL R5, R10, R57 ;  /* 0x000000390a057220 */ /* 0x000fe20000400000 */
[----:B------:R-:W-:-:S03]  /*24f0*/  LEA R10, P3, R20, R70, 0x1 ;  /* 0x00000046140a7211 */ /* 0x000fc600078608ff */
[----:B------:R-:W-:Y:S01]  /*2500*/  FFMA R5, R26, R56, R5 ;  /* 0x000000381a057223 */ /* 0x000fe20000000005 */
[----:B------:R-:W-:-:S04]  /*2510*/  LEA.HI.X R11, R20, R71, R11, 0x1, P3 ;  /* 0x00000047140b7211 */ /* 0x000fc800018f0c0b */
[----:B------:R-:W-:-:S05]  /*2520*/  F2FP.BF16.F32.PACK_AB R5, RZ, R5 ;  /* 0x00000005ff05723e */ /* 0x000fca00000010ff */
[----:B------:R0:W-:Y:S01]  /*2530*/  @P2 STG.E.U16 desc[UR36][R12.64], R5 ;  /* 0x000000050c002986 */ /* 0x0001e2000c101524 */
[----:B------:R-:W-:Y:S05]  /*2540*/  @!P0 BRA `(.L_x_40) ;  /* 0x0000000000048947 */ /* 0x000fea0003800000 */
[----:B------:R2:W5:Y:S02]  /*2550*/  LDG.E.LTC128B.U16 R24, desc[UR36][R10.64+0x2] ;  /* 0x000002240a187981 */ /* 0x000564000c1e1520 */
.L_x_40:
[----:B------:R-:W-:Y:S05]  /*2560*/  BSYNC B1 ;  /* 0x0000000000017941 */ /* 0x000fea0003800000 */
.L_x_39:
[----:B-----5:R-:W-:Y:S01]  /*2570*/  IMAD.U32 R14, R24, 0x10000, RZ ;  /* 0x00010000180e7824 */ /* 0x020fe200078e00ff */
[----:B------:R-:W-:Y:S01]  /*2580*/  ISETP.GT.AND P1, PT, R4, 0x8, PT ;  /* 0x000000080400780c */ /* 0x000fe20003f24270 */
[----:B------:R-:W-:Y:S02]  /*2590*/  BSSY B1, `(.L_x_41) ;  /* 0x0000008000017945 */ /* 0x000fe40003800000 */
[----:B------:R-:W-:Y:S01]  /*25a0*/  FMUL R14, R14, R57 ;  /* 0x000000390e0e7220 */ /* 0x000fe20000400000 */
[----:B------:R-:W-:-:S03]  /*25b0*/  ISETP.GT.AND P2, PT, R3, RZ, P1 ;  /* 0x000000ff0300720c */ /* 0x000fc60000f44270 */
[----:B------:R-:W-:-:S05]  /*25c0*/  FFMA R14, R27, R56, R14 ;  /* 0x000000381b0e7223 */ /* 0x000fca000000000e */
[----:B------:R-:W-:-:S05]  /*25d0*/  F2FP.BF16.F32.PACK_AB R14, RZ, R14 ;  /* 0x0000000eff0e723e */ /* 0x000fca00000010ff */
[----:B------:R3:W-:Y:S01]  /*25e0*/  @P0 STG.E.U16 desc[UR36][R12.64+0x2], R14 ;  /* 0x0000020e0c000986 */ /* 0x0007e2000c101524 */
[----:B------:R-:W-:Y:S05]  /*25f0*/  @!P2 BRA `(.L_x_42) ;  /* 0x000000000004a947 */ /* 0x000fea0003800000 */
[----:B------:R4:W5:Y:S02]  /*2600*/  LDG.E.LTC128B.U16 R24, desc[UR36][R6.64+0x10] ;  /* 0x0000102406187981 */ /* 0x000964000c1e1520 */
.L_x_42:
[----:B------:R-:W-:Y:S05]  /*2610*/  BSYNC B1 ;  /* 0x0000000000017941 */ /* 0x000fea0003800000 */
.L_x_41:
[----:B---3-5:R-:W-:Y:S01]  /*2620*/  IMAD.U32 R14, R24, 0x10000, RZ ;  /* 0x00010000180e7824 */ /* 0x028fe200078e00ff */
[----:B------:R-:W-:Y:S01]  /*2630*/  ISETP.GT.AND P0, PT, R4, 0x9, PT ;  /* 0x000000090400780c */ /* 0x000fe20003f04270 */
[----:B------:R-:W-:Y:S02]  /*2640*/  BSSY B1, `(.L_x_43) ;  /* 0x0000008000017945 */ /* 0x000fe40003800000 */
[----:B0-----:R-:W-:Y:S01]  /*2650*/  FMUL R5, R14, R57 ;  /* 0x000000390e057220 */ /* 0x001fe20000400000 */
[----:B------:R-:W-:-:S03]  /*2660*/  ISETP.GT.AND P3, PT, R3, RZ, P0 ;  /* 0x000000ff0300720c */ /* 0x000fc60000764270 */
[----:B------:R-:W-:-:S05]  /*2670*/  FFMA R5, R28, R56, R5 ;  /* 0x000000381c057223 */ /* 0x000fca0000000005 */
[----:B------:R-:W-:-:S05]  /*2680*/  F2FP.BF16.F32.PACK_AB R5, RZ, R5 ;  /* 0x00000005ff05723e */ /* 0x000fca00000010ff */
[----:B------:R0:W-:Y:S01]  /*2690*/  @P2 STG.E.U16 desc[UR36][R8.64+0x10], R5 ;  /* 0x0000100508002986 */ /* 0x0001e2000c101524 */
[----:B------:R-:W-:Y:S05]  /*26a0*/  @!P3 BRA `(.L_x_44) ;  /* 0x000000000004b947 */ /* 0x000fea0003800000 */
[----:B------:R3:W5:Y:S02]  /*26b0*/  LDG.E.LTC128B.U16 R24, desc[UR36][R6.64+0x12] ;  /* 0x0000122406187981 */ /* 0x000764000c1e1520 */
.L_x_44:
[----:B------:R-:W-:Y:S05]  /*26c0*/  BSYNC B1 ;  /* 0x0000000000017941 */ /* 0x000fea0003800000 */
.L_x_43:
[----:B-----5:R-:W-:Y:S01]  /*26d0*/  IMAD.U32 R14, R24, 0x10000, RZ ;  /* 0x00010000180e7824 */ /* 0x020fe200078e00ff */
[----:B------:R-:W-:Y:S01]  /*26e0*/  ISETP.GT.AND P1, PT, R3, 0x8, P1 ;  /* 0x000000080300780c */ /* 0x000fe20000f24270 */
[----:B------:R-:W-:Y:S02]  /*26f0*/  BSSY B1, `(.L_x_45) ;  /* 0x0000007000017945 */ /* 0x000fe40003800000 */
[----:B------:R-:W-:-:S04]  /*2700*/  FMUL R14, R14, R57 ;  /* 0x000000390e0e7220 */ /* 0x000fc80000400000 */
[----:B------:R-:W-:-:S05]  /*2710*/  FFMA R14, R29, R56, R14 ;  /* 0x000000381d0e7223 */ /* 0x000fca000000000e */
[----:B------:R-:W-:-:S05]  /*2720*/  F2FP.BF16.F32.PACK_AB R14, RZ, R14 ;  /* 0x0000000eff0e723e */ /* 0x000fca00000010ff */
[----:B------:R0:W-:Y:S01]  /*2730*/  @P3 STG.E.U16 desc[UR36][R8.64+0x12], R14 ;  /* 0x0000120e08003986 */ /* 0x0001e2000c101524 */
[----:B------:R-:W-:Y:S05]  /*2740*/  @!P1 BRA `(.L_x_46) ;  /* 0x0000000000049947 */ /* 0x000fea0003800000 */
[----:B------:R0:W5:Y:S02]  /*2750*/  LDG.E.LTC128B.U16 R24, desc[UR36][R10.64+0x10] ;  /* 0x000010240a187981 */ /* 0x000164000c1e1520 */
.L_x_46:
[----:B------:R-:W-:Y:S05]  /*2760*/  BSYNC B1 ;  /* 0x0000000000017941 */ /* 0x000fea0003800000 */
.L_x_45:
[----:B0----5:R-:W-:Y:S01]  /*2770*/  IMAD.U32 R14, R24, 0x10000, RZ ;  /* 0x00010000180e7824 */ /* 0x021fe200078e00ff */
        /* <DEDUP_REMOVED lines=8> */
.L_x_48:
[----:B------:R-:W-:Y:S05]  /*2800*/  BSYNC B1 ;  /* 0x0000000000017941 */ /* 0x000fea0003800000 */
.L_x_47:
        /* <DEDUP_REMOVED lines=10> */
.L_x_50:
[----:B------:R-:W-:Y:S05]  /*28b0*/  BSYNC B1 ;  /* 0x0000000000017941 */ /* 0x000fea0003800000 */
.L_x_49:
[----:B0----5:R-:W-:Y:S01]  /*28c0*/  IMAD.U32 R14, R24, 0x10000, RZ ;  /* 0x00010000180e7824 */ /* 0x021fe200078e00ff */
        /* <DEDUP_REMOVED lines=9> */
.L_x_52:
[----:B------:R-:W-:Y:S05]  /*2960*/  BSYNC B1 ;  /* 0x0000000000017941 */ /* 0x000fea0003800000 */
.L_x_51:
        /* <DEDUP_REMOVED lines=9> */
.L_x_54:
[----:B------:R-:W-:Y:S05]  /*2a00*/  BSYNC B1 ;  /* 0x0000000000017941 */ /* 0x000fea0003800000 */
.L_x_53:
        /* <DEDUP_REMOVED lines=9> */
.L_x_56:
[----:B------:R-:W-:Y:S05]  /*2aa0*/  BSYNC B1 ;  /* 0x0000000000017941 */ /* 0x000fea0003800000 */
.L_x_55:
        /* <DEDUP_REMOVED lines=10> */
.L_x_58:
[----:B------:R-:W-:Y:S05]  /*2b50*/  BSYNC B1 ;  /* 0x0000000000017941 */ /* 0x000fea0003800000 */
.L_x_57:
        /* <DEDUP_REMOVED lines=10> */
.L_x_60:
[----:B------:R-:W-:Y:S05]  /*2c00*/  BSYNC B1 ;  /* 0x0000000000017941 */ /* 0x000fea0003800000 */
.L_x_59:
        /* <DEDUP_REMOVED lines=9> */
.L_x_62:
[----:B------:R-:W-:Y:S05]  /*2ca0*/  BSYNC B1 ;  /* 0x0000000000017941 */ /* 0x000fea0003800000 */
.L_x_61:
        /* <DEDUP_REMOVED lines=9> */
.L_x_64:
[----:B------:R-:W-:Y:S05]  /*2d40*/  BSYNC B1 ;  /* 0x0000000000017941 */ /* 0x000fea0003800000 */
.L_x_63:
        /* <DEDUP_REMOVED lines=10> */
.L_x_66:
[----:B------:R-:W-:Y:S05]  /*2df0*/  BSYNC B1 ;  /* 0x0000000000017941 */ /* 0x000fea0003800000 */
.L_x_65:
        /* <DEDUP_REMOVED lines=10> */
.L_x_68:
[----:B------:R-:W-:Y:S05]  /*2ea0*/  BSYNC B1 ;  /* 0x0000000000017941 */ /* 0x000fea0003800000 */
.L_x_67:
        /* <DEDUP_REMOVED lines=9> */
.L_x_70:
[----:B------:R-:W-:Y:S05]  /*2f40*/  BSYNC B1 ;  /* 0x0000000000017941 */ /* 0x000fea0003800000 */
.L_x_69:
        /* <DEDUP_REMOVED lines=9> */
.L_x_72:
[----:B------:R-:W-:Y:S05]  /*2fe0*/  BSYNC B1 ;  /* 0x0000000000017941 */ /* 0x000fea0003800000 */
.L_x_71:
        /* <DEDUP_REMOVED lines=10> */
.L_x_74:
[----:B------:R-:W-:Y:S05]  /*3090*/  BSYNC B1 ;  /* 0x0000000000017941 */ /* 0x000fea0003800000 */
.L_x_73:
        /* <DEDUP_REMOVED lines=10> */
.L_x_76:
[----:B------:R-:W-:Y:S05]  /*3140*/  BSYNC B1 ;  /* 0x0000000000017941 */ /* 0x000fea0003800000 */
.L_x_75:
        /* <DEDUP_REMOVED lines=9> */
.L_x_78:
[----:B------:R-:W-:Y:S05]  /*31e0*/  BSYNC B1 ;  /* 0x0000000000017941 */ /* 0x000fea0003800000 */
.L_x_77:
        /* <DEDUP_REMOVED lines=9> */
.L_x_80:
[----:B------:R-:W-:Y:S05]  /*3280*/  BSYNC B1 ;  /* 0x0000000000017941 */ /* 0x000fea0003800000 */
.L_x_79:
        /* <DEDUP_REMOVED lines=10> */
.L_x_82:
[----:B------:R-:W-:Y:S05]  /*3330*/  BSYNC B1 ;  /* 0x0000000000017941 */ /* 0x000fea0003800000 */
.L_x_81:
        /* <DEDUP_REMOVED lines=10> */
.L_x_84:
[----:B------:R-:W-:Y:S05]  /*33e0*/  BSYNC B1 ;  /* 0x0000000000017941 */ /* 0x000fea0003800000 */
.L_x_83:
        /* <DEDUP_REMOVED lines=9> */
.L_x_86:
[----:B------:R-:W-:Y:S05]  /*3480*/  BSYNC B1 ;  /* 0x0000000000017941 */ /* 0x000fea0003800000 */
.L_x_85:
        /* <DEDUP_REMOVED lines=9> */
.L_x_88:
[----:B------:R-:W-:Y:S05]  /*3520*/  BSYNC B1 ;  /* 0x0000000000017941 */ /* 0x000fea0003800000 */
.L_x_87:
        /* <DEDUP_REMOVED lines=10> */
.L_x_90:
[----:B------:R-:W-:Y:S05]  /*35d0*/  BSYNC B1 ;  /* 0x0000000000017941 */ /* 0x000fea0003800000 */
.L_x_89:
[----:B0----5:R-:W-:Y:S01]  /*35e0*/  IMAD.U32 R14, R24, 0x10000, RZ ;  /* 0x00010000180e7824 */ /* 0x021fe200078e00ff */
[----:B------:R-:W-:Y:S01]  /*35f0*/  ISETP.GT.AND P0, PT, R4, 0x39, PT ;  /* 0x000000390400780c */ /* 0x000fe20003f04270 */
[----:B------:R-:W-:Y:S01]  /*3600*/  @P2 IMAD.MOV.U32 R4, RZ, RZ, R8 ;  /* 0x000000ffff042224 */ /* 0x000fe200078e0008 */
[----:B------:R-:W-:Y:S01]  /*3610*/  BSSY B1, `(.L_x_91) ;  /* 0x000000a000017945 */ /* 0x000fe20003800000 */
[----:B------:R-:W-:Y:S01]  /*3620*/  FMUL R5, R14, R57 ;  /* 0x000000390e057220 */ /* 0x000fe20000400000 */
[----:B------:R-:W-:-:S03]  /*3630*/  ISETP.GT.AND P3, PT, R3, RZ, P0 ;  /* 0x000000ff0300720c */ /* 0x000fc60000764270 */
[----:B------:R-:W-:-:S05]  /*3640*/  FFMA R5, R52, R56, R5 ;  /* 0x0000003834057223 */ /* 0x000fca0000000005 */
[----:B------:R-:W-:-:S04]  /*3650*/  F2FP.BF16.F32.PACK_AB R5, RZ, R5 ;  /* 0x00000005ff05723e */ /* 0x000fc800000010ff */
[----:B------:R-:W-:Y:S01]  /*3660*/  PRMT R14, R5, 0x7610, R14 ;  /* 0x00007610050e7816 */ /* 0x000fe2000000000e */
[----:B------:R-:W-:-:S05]  /*3670*/  @P2 IMAD.MOV.U32 R5, RZ, RZ, R9 ;  /* 0x000000ffff052224 */ /* 0x000fca00078e0009 */
[----:B------:R0:W-:Y:S01]  /*3680*/  @P2 STG.E.U16 desc[UR36][R4.64+0x70], R14 ;  /* 0x0000700e04002986 */ /* 0x0001e2000c101524 */
[----:B------:R-:W-:Y:S05]  /*3690*/  @!P3 BRA `(.L_x_92) ;  /* 0x000000000004b947 */ /* 0x000fea0003800000 */
[----:B------:R0:W5:Y:S02]  /*36a0*/  LDG.E.LTC128B.U16 R24, desc[UR36][R6.64+0x72] ;  /* 0x0000722406187981 */ /* 0x000164000c1e1520 */
.L_x_92:
[----:B------:R-:W-:Y:S05]  /*36b0*/  BSYNC B1 ;  /* 0x0000000000017941 */ /* 0x000fea0003800000 */
.L_x_91:
        /* <DEDUP_REMOVED lines=9> */
.L_x_94:
[----:B------:R-:W-:Y:S05]  /*3750*/  BSYNC B1 ;  /* 0x0000000000017941 */ /* 0x000fea0003800000 */
.L_x_93:
[----:B0----5:R-:W-:Y:S01]  /*3760*/  IMAD.U32 R4, R24, 0x10000, RZ ;  /* 0x0001000018047824 */ /* 0x021fe200078e00ff */
[----:B------:R-:W-:Y:S01]  /*3770*/  ISETP.GT.AND P0, PT, R3, 0x8, P0 ;  /* 0x000000080300780c */ /* 0x000fe20000704270 */
[----:B------:R-:W-:Y:S02]  /*3780*/  BSSY B1, `(.L_x_95) ;  /* 0x000000a000017945 */ /* 0x000fe40003800000 */
[----:B------:R-:W-:Y:S01]  /*3790*/  FMUL R5, R4, R57 ;  /* 0x0000003904057220 */ /* 0x000fe20000400000 */
[----:B------:R-:W-:-:S03]  /*37a0*/  @P1 IMAD.MOV.U32 R4, RZ, RZ, R12 ;  /* 0x000000ffff041224 */ /* 0x000fc600078e000c */
[----:B------:R-:W-:-:S05]  /*37b0*/  FFMA R5, R54, R56, R5 ;  /* 0x0000003836057223 */ /* 0x000fca0000000005 */
[----:B------:R-:W-:-:S04]  /*37c0*/  F2FP.BF16.F32.PACK_AB R5, RZ, R5 ;  /* 0x00000005ff05723e */ /* 0x000fc800000010ff */
[----:B-1-34-:R-:W-:Y:S01]  /*37d0*/  PRMT R6, R5, 0x7610, R6 ;  /* 0x0000761005067816 */ /* 0x01afe20000000006 */
[----:B------:R-:W-:-:S05]  /*37e0*/  @P1 IMAD.MOV.U32 R5, RZ, RZ, R13 ;  /* 0x000000ffff051224 */ /* 0x000fca00078e000d */
[----:B------:R0:W-:Y:S01]  /*37f0*/  @P1 STG.E.U16 desc[UR36][R4.64+0x70], R6 ;  /* 0x0000700604001986 */ /* 0x0001e2000c101524 */
[----:B------:R-:W-:Y:S05]  /*3800*/  @!P0 BRA `(.L_x_96) ;  /* 0x0000000000048947 */ /* 0x000fea0003800000 */
[----:B------:R1:W5:Y:S02]  /*3810*/  LDG.E.LTC128B.U16 R24, desc[UR36][R10.64+0x72] ;  /* 0x000072240a187981 */ /* 0x000364000c1e1520 */
.L_x_96:
[----:B------:R-:W-:Y:S05]  /*3820*/  BSYNC B1 ;  /* 0x0000000000017941 */ /* 0x000fea0003800000 */
.L_x_95:
[----:B------:R-:W-:Y:S05]  /*3830*/  @!P0 BRA `(.L_x_97) ;  /* 0x0000000800a88947 */ /* 0x000fea0003800000 */
[----:B-----5:R-:W-:-:S04]  /*3840*/  IMAD.U32 R24, R24, 0x10000, RZ ;  /* 0x0001000018187824 */ /* 0x020fc800078e00ff */
[----:B------:R-:W-:-:S04]  /*3850*/  FMUL R24, R24, R57 ;  /* 0x0000003918187220 */ /* 0x000fc80000400000 */
[----:B------:R-:W-:-:S05]  /*3860*/  FFMA R24, R55, R56, R24 ;  /* 0x0000003837187223 */ /* 0x000fca0000000018 */
[----:B------:R-:W-:-:S05]  /*3870*/  F2FP.BF16.F32.PACK_AB R24, RZ, R24 ;  /* 0x00000018ff18723e */ /* 0x000fca00000010ff */
[----:B------:R3:W-:Y:S01]  /*3880*/  STG.E.U16 desc[UR36][R12.64+0x72], R24 ;  /* 0x000072180c007986 */ /* 0x0007e2000c101524 */
[----:B------:R-:W-:Y:S05]  /*3890*/  BRA `(.L_x_97) ;  /* 0x0000000800907947 */ /* 0x000fea0003800000 */
.L_x_36:
[----:B------:R-:W-:Y:S01]  /*38a0*/  ISETP.GT.AND P0, PT, R4, 0x1, PT ;  /* 0x000000010400780c */ /* 0x000fe20003f04270 */
[----:B------:R-:W-:Y:S01]  /*38b0*/  ULDC.64 UR4, c[0x0][0x5c0] ;  /* 0x0001700000047ab9 */ /* 0x000fe20000000a00 */
[-C--:B------:R-:W-:Y:S01]  /*38c0*/  FMUL R24, R24, R56.reuse ;  /* 0x0000003818187220 */ /* 0x080fe20000400000 */
[-C--:B------:R-:W-:Y:S01]  /*38d0*/  FMUL R25, R25, R56.reuse ;  /* 0x0000003819197220 */ /* 0x080fe20000400000 */
[----:B------:R-:W-:Y:S01]  /*38e0*/  ISETP.GT.AND P3, PT, R3, RZ, P0 ;  /* 0x000000ff0300720c */ /* 0x000fe20000764270 */
[-C--:B------:R-:W-:Y:S01]  /*38f0*/  FMUL R26, R26, R56.reuse ;  /* 0x000000381a1a7220 */ /* 0x080fe20000400000 */
[----:B------:R-:W-:Y:S01]  /*3900*/  LEA R6, P4, R60, UR4, 0x1 ;  /* 0x000000043c067c11 */ /* 0x000fe2000f8808ff */
[----:B------:R-:W-:Y:S01]  /*3910*/  FMUL R27, R27, R56 ;  /* 0x000000381b1b7220 */ /* 0x000fe20000400000 */
[----:B------:R-:W-:Y:S01]  /*3920*/  F2FP.BF16.F32.PACK_AB R24, RZ, R24 ;  /* 0x00000018ff18723e */ /* 0x000fe200000010ff */
[-C--:B------:R-:W-:Y:S01]  /*3930*/  FMUL R28, R28, R56.reuse ;  /* 0x000000381c1c7220 */ /* 0x080fe20000400000 */
[----:B------:R-:W-:Y:S01]  /*3940*/  LEA.HI.X R7, R60, UR5, R75, 0x1, P4 ;  /* 0x000000053c077c11 */ /* 0x000fe2000a0f0c4b */
[-C--:B------:R-:W-:Y:S01]  /*3950*/  FMUL R29, R29, R56.reuse ;  /* 0x000000381d1d7220 */ /* 0x080fe20000400000 */
[----:B------:R-:W-:Y:S01]  /*3960*/  F2FP.BF16.F32.PACK_AB R25, RZ, R25 ;  /* 0x00000019ff19723e */ /* 0x000fe200000010ff */
[-C--:B------:R-:W-:Y:S01]  /*3970*/  FMUL R30, R30, R56.reuse ;  /* 0x000000381e1e7220 */ /* 0x080fe20000400000 */
[----:B------:R-:W-:Y:S01]  /*3980*/  SHF.L.U64.HI R67, R66, 0x4, R67 ;  /* 0x0000000442437819 */ /* 0x000fe20000010243 */
[----:B------:R-:W-:Y:S01]  /*3990*/  @P1 STG.E.U16 desc[UR36][R6.64], R24 ;  /* 0x0000001806001986 */ /* 0x000fe2000c101524 */
[----:B------:R-:W-:Y:S01]  /*39a0*/  ISETP.GT.AND P1, PT, R4, 0x8, PT ;  /* 0x000000080400780c */ /* 0x000fe20003f24270 */
[----:B------:R-:W-:Y:S01]  /*39b0*/  FMUL R31, R31, R56 ;  /* 0x000000381f1f7220 */ /* 0x000fe20000400000 */
[C---:B------:R-:W-:Y:S01]  /*39c0*/  ISETP.GT.AND P4, PT, R3.reuse, 0x8, P0 ;  /* 0x000000080300780c */ /* 0x040fe20000784270 */
[----:B------:R-:W-:Y:S01]  /*39d0*/  @P3 STG.E.U16 desc[UR36][R6.64+0x2], R25 ;  /* 0x0000021906003986 */ /* 0x000fe2000c101524 */
[----:B------:R-:W-:Y:S01]  /*39e0*/  LEA R8, P3, R66, R6, 0x4 ;  /* 0x0000000642087211 */ /* 0x000fe200078620ff */
[-C--:B------:R-:W-:Y:S01]  /*39f0*/  FMUL R32, R32, R56.reuse ;  /* 0x0000003820207220 */ /* 0x080fe20000400000 */
[----:B------:R-:W-:Y:S01]  /*3a00*/  ISETP.GT.AND P2, PT, R3, 0x8, P2 ;  /* 0x000000080300780c */ /* 0x000fe20001744270 */
[-C--:B------:R-:W-:Y:S01]  /*3a10*/  FMUL R33, R33, R56.reuse ;  /* 0x0000003821217220 */ /* 0x080fe20000400000 */
[----:B------:R-:W-:Y:S01]  /*3a20*/  ISETP.GT.AND P0, PT, R4, 0x9, PT ;  /* 0x000000090400780c */ /* 0x000fe20003f04270 */
[----:B------:R-:W-:Y:S01]  /*3a30*/  IMAD.X R9, R67, 0x1, R7, P3 ;  /* 0x0000000143097824 */ /* 0x000fe200018e0607 */
[C---:B------:R-:W-:Y:S01]  /*3a40*/  ISETP.GT.AND P5, PT, R3.reuse, RZ, P1 ;  /* 0x000000ff0300720c */ /* 0x040fe20000fa4270 */
[-C--:B------:R-:W-:Y:S01]  /*3a50*/  FMUL R34, R34, R56.reuse ;  /* 0x0000003822227220 */ /* 0x080fe20000400000 */
[----:B------:R-:W-:Y:S01]  /*3a60*/  ISETP.GT.AND P3, PT, R3, RZ, P0 ;  /* 0x000000ff0300720c */ /* 0x000fe20000764270 */
[----:B------:R-:W-:Y:S01]  /*3a70*/  FMUL R35, R35, R56 ;  /* 0x0000003823237220 */ /* 0x000fe20000400000 */
[----:B------:R-:W-:Y:S01]  /*3a80*/  F2FP.BF16.F32.PACK_AB R26, RZ, R26 ;  /* 0x0000001aff1a723e */ /* 0x000fe200000010ff */
[-C--:B------:R-:W-:Y:S01]  /*3a90*/  FMUL R36, R36, R56.reuse ;  /* 0x0000003824247220 */ /* 0x080fe20000400000 */
[----:B------:R-:W-:Y:S01]  /*3aa0*/  F2FP.BF16.F32.PACK_AB R27, RZ, R27 ;  /* 0x0000001bff1b723e */ /* 0x000fe200000010ff */
[----:B------:R-:W-:Y:S01]  /*3ab0*/  FMUL R37, R37, R56 ;  /* 0x0000003825257220 */ /* 0x000fe20000400000 */
[----:B------:R-:W-:Y:S01]  /*3ac0*/  F2FP.BF16.F32.PACK_AB R28, RZ, R28 ;  /* 0x0000001cff1c723e */ /* 0x000fe200000010ff */
[----:B------:R-:W-:Y:S01]  /*3ad0*/  @P2 STG.E.U16 desc[UR36][R8.64], R26 ;  /* 0x0000001a08002986 */ /* 0x000fe2000c101524 */
[----:B------:R-:W-:Y:S01]  /*3ae0*/  F2FP.BF16.F32.PACK_AB R29, RZ, R29 ;  /* 0x0000001dff1d723e */ /* 0x000fe200000010ff */
[-C--:B------:R-:W-:Y:S01]  /*3af0*/  FMUL R38, R38, R56.reuse ;  /* 0x0000003826267220 */ /* 0x080fe20000400000 */
[----:B------:R-:W-:Y:S01]  /*3b00*/  ISETP.GT.AND P2, PT, R3, 0x8, P1 ;  /* 0x000000080300780c */ /* 0x000fe20000f44270 */
[----:B------:R-:W-:Y:S01]  /*3b10*/  @P4 STG.E.U16 desc[UR36][R8.64+0x2], R27 ;  /* 0x0000021b08004986 */ /* 0x000fe2000c101524 */
[----:B------:R-:W-:Y:S01]  /*3b20*/  ISETP.GT.AND P1, PT, R4, 0x10, PT ;  /* 0x000000100400780c */ /* 0x000fe20003f24270 */
[----:B------:R-:W-:Y:S01]  /*3b30*/  FMUL R39, R39, R56 ;  /* 0x0000003827277220 */ /* 0x000fe20000400000 */
[----:B------:R-:W-:Y:S01]  /*3b40*/  F2FP.BF16.F32.PACK_AB R30, RZ, R30 ;  /* 0x0000001eff1e723e */ /* 0x000fe200000010ff */
[----:B------:R-:W-:Y:S01]  /*3b50*/  @P5 STG.E.U16 desc[UR36][R6.64+0x10], R28 ;  /* 0x0000101c06005986 */ /* 0x000fe2000c101524 */
[C---:B------:R-:W-:Y:S01]  /*3b60*/  ISETP.GT.AND P4, PT, R3.reuse, RZ, P1 ;  /* 0x000000ff0300720c */ /* 0x040fe20000f84270 */
[-C--:B------:R-:W-:Y:S01]  /*3b70*/  FMUL R40, R40, R56.reuse ;  /* 0x0000003828287220 */ /* 0x080fe20000400000 */
[----:B------:R-:W-:Y:S01]  /*3b80*/  F2FP.BF16.F32.PACK_AB R31, RZ, R31 ;  /* 0x0000001fff1f723e */ /* 0x000fe200000010ff */
[----:B------:R-:W-:Y:S01]  /*3b90*/  @P3 STG.E.U16 desc[UR36][R6.64+0x12], R29 ;  /* 0x0000121d06003986 */ /* 0x000fe2000c101524 */
[----:B------:R-:W-:Y:S01]  /*3ba0*/  ISETP.GT.AND P3, PT, R3, 0x8, P0 ;  /* 0x000000080300780c */ /* 0x000fe20000764270 */
[----:B------:R-:W-:Y:S01]  /*3bb0*/  FMUL R41, R41, R56 ;  /* 0x0000003829297220 */ /* 0x000fe20000400000 */
[----:B------:R-:W-:Y:S01]  /*3bc0*/  ISETP.GT.AND P0, PT, R4, 0x11, PT ;  /* 0x000000110400780c */ /* 0x000fe20003f04270 */
[----:B------:R-:W-:Y:S01]  /*3bd0*/  @P2 STG.E.U16 desc[UR36][R8.64+0x10], R30 ;  /* 0x0000101e08002986 */ /* 0x000fe2000c101524 */
[----:B------:R-:W-:Y:S01]  /*3be0*/  F2FP.BF16.F32.PACK_AB R32, RZ, R32 ;  /* 0x00000020ff20723e */ /* 0x000fe200000010ff */
[-C--:B------:R-:W-:Y:S01]  /*3bf0*/  FMUL R42, R42, R56.reuse ;  /* 0x000000382a2a7220 */ /* 0x080fe20000400000 */
[----:B------:R-:W-:Y:S01]  /*3c00*/  ISETP.GT.AND P5, PT, R3, RZ, P0 ;  /* 0x000000ff0300720c */ /* 0x000fe200007a4270 */
[-C--:B------:R-:W-:Y:S01]  /*3c10*/  FMUL R43, R43, R56.reuse ;  /* 0x000000382b2b7220 */ /* 0x080fe20000400000 */
[----:B------:R-:W-:Y:S01]  /*3c20*/  ISETP.GT.AND P2, PT, R3, 0x8, P1 ;  /* 0x000000080300780c */ /* 0x000fe20000f44270 */
[-C--:B------:R-:W-:Y:S01]  /*3c30*/  FMUL R44, R44, R56.reuse ;  /* 0x000000382c2c7220 */ /* 0x080fe20000400000 */
[----:B------:R-:W-:Y:S01]  /*3c40*/  ISETP.GT.AND P1, PT, R4, 0x18, PT ;  /* 0x000000180400780c */ /* 0x000fe20003f24270 */
[-C--:B------:R-:W-:Y:S01]  /*3c50*/  FMUL R45, R45, R56.reuse ;  /* 0x000000382d2d7220 */ /* 0x080fe20000400000 */
[----:B------:R-:W-:Y:S01]  /*3c60*/  F2FP.BF16.F32.PACK_AB R33, RZ, R33 ;  /* 0x00000021ff21723e */ /* 0x000fe200000010ff */
[----:B------:R-:W-:Y:S01]  /*3c70*/  @P3 STG.E.U16 desc[UR36][R8.64+0x12], R31 ;  /* 0x0000121f08003986 */ /* 0x000fe2000c101524 */
[C---:B------:R-:W-:Y:S01]  /*3c80*/  ISETP.GT.AND P3, PT, R3.reuse, 0x8, P0 ;  /* 0x000000080300780c */ /* 0x040fe20000764270 */
[-C--:B------:R-:W-:Y:S01]  /*3c90*/  FMUL R46, R46, R56.reuse ;  /* 0x000000382e2e7220 */ /* 0x080fe20000400000 */
[----:B------:R-:W-:Y:S01]  /*3ca0*/  ISETP.GT.AND P0, PT, R4, 0x19, PT ;  /* 0x000000190400780c */ /* 0x000fe20003f04270 */
[----:B------:R-:W-:Y:S01]  /*3cb0*/  @P4 STG.E.U16 desc[UR36][R6.64+0x20], R32 ;  /* 0x0000202006004986 */ /* 0x000fe2000c101524 */
[----:B------:R-:W-:Y:S01]  /*3cc0*/  ISETP.GT.AND P4, PT, R3, RZ, P1 ;  /* 0x000000ff0300720c */ /* 0x000fe20000f84270 */
[----:B------:R-:W-:Y:S01]  /*3cd0*/  FMUL R47, R47, R56 ;  /* 0x000000382f2f7220 */ /* 0x000fe20000400000 */
[----:B------:R-:W-:Y:S01]  /*3ce0*/  F2FP.BF16.F32.PACK_AB R34, RZ, R34 ;  /* 0x00000022ff22723e */ /* 0x000fe200000010ff */
[----:B------:R-:W-:Y:S01]  /*3cf0*/  @P5 STG.E.U16 desc[UR36][R6.64+0x22], R33 ;  /* 0x0000222106005986 */ /* 0x000fe2000c101524 */
[----:B------:R-:W-:Y:S01]  /*3d00*/  ISETP.GT.AND P5, PT, R3, RZ, P0 ;  /* 0x000000ff0300720c */ /* 0x000fe200007a4270 */
[----:B------:R-:W-:Y:S01]  /*3d10*/  FMUL R48, R48, R56 ;  /* 0x0000003830307220 */ /* 0x000fe20000400000 */
[----:B------:R-:W-:Y:S01]  /*3d20*/  F2FP.BF16.F32.PACK_AB R35, RZ, R35 ;  /* 0x00000023ff23723e */ /* 0x000fe200000010ff */
[----:B------:R-:W-:Y:S01]  /*3d30*/  @P2 STG.E.U16 desc[UR36][R8.64+0x20], R34 ;  /* 0x0000202208002986 */ /* 0x000fe2000c101524 */
[----:B------:R-:W-:Y:S01]  /*3d40*/  F2FP.BF16.F32.PACK_AB R36, RZ, R36 ;  /* 0x00000024ff24723e */ /* 0x000fe200000010ff */
[-C--:B------:R-:W-:Y:S01]  /*3d50*/  FMUL R49, R49, R56.reuse ;  /* 0x0000003831317220 */ /* 0x080fe20000400000 */
[C---:B------:R-:W-:Y:S01]  /*3d60*/  ISETP.GT.AND P2, PT, R3.reuse, 0x8, P1 ;  /* 0x000000080300780c */ /* 0x040fe20000f44270 */
[----:B------:R-:W-:Y:S01]  /*3d70*/  @P3 STG.E.U16 desc[UR36][R8.64+0x22], R35 ;  /* 0x0000222308003986 */ /* 0x000fe2000c101524 */
[----:B------:R-:W-:Y:S01]  /*3d80*/  ISETP.GT.AND P1, PT, R4, 0x20, PT ;  /* 0x000000200400780c */ /* 0x000fe20003f24270 */
[-C--:B------:R-:W-:Y:S01]  /*3d90*/  FMUL R50, R50, R56.reuse ;  /* 0x0000003832327220 */ /* 0x080fe20000400000 */
[----:B------:R-:W-:Y:S01]  /*3da0*/  F2FP.BF16.F32.PACK_AB R37, RZ, R37 ;  /* 0x00000025ff25723e */ /* 0x000fe200000010ff */
[----:B------:R-:W-:Y:S01]  /*3db0*/  @P4 STG.E.U16 desc[UR36][R6.64+0x30], R36 ;  /* 0x0000302406004986 */ /* 0x000fe2000c101524 */
[----:B------:R-:W-:Y:S01]  /*3dc0*/  ISETP.GT.AND P3, PT, R3, 0x8, P0 ;  /* 0x000000080300780c */ /* 0x000fe20000764270 */
[-C--:B------:R-:W-:Y:S01]  /*3dd0*/  FMUL R51, R51, R56.reuse ;  /* 0x0000003833337220 */ /* 0x080fe20000400000 */
[----:B------:R-:W-:Y:S01]  /*3de0*/  ISETP.GT.AND P0, PT, R4, 0x21, PT ;  /* 0x000000210400780c */ /* 0x000fe20003f04270 */
[----:B------:R-:W-:Y:S01]  /*3df0*/  @P5 STG.E.U16 desc[UR36][R6.64+0x32], R37 ;  /* 0x0000322506005986 */ /* 0x000fe2000c101524 */
        /* <DEDUP_REMOVED lines=10> */
[----:B------:R-:W-:-:S02]  /*3ea0*/  F2FP.BF16.F32.PACK_AB R41, RZ, R41 ;  /* 0x00000029ff29723e */ /* 0x000fc400000010ff */
[C---:B------:R-:W-:Y:S01]  /*3eb0*/  ISETP.GT.AND P1, PT, R3.reuse, 0x8, P1 ;  /* 0x000000080300780c */ /* 0x040fe20000f24270 */
[----:B------:R-:W-:Y:S01]  /*3ec0*/  @P3 STG.E.U16 desc[UR36][R8.64+0x32], R39 ;  /* 0x0000322708003986 */ /* 0x000fe2000c101524 */
[C---:B------:R-:W-:Y:S02]  /*3ed0*/  ISETP.GT.AND P2, PT, R3.reuse, 0x8, P0 ;  /* 0x000000080300780c */ /* 0x040fe40000744270 */
[C---:B------:R-:W-:Y:S01]  /*3ee0*/  ISETP.GT.AND P0, PT, R4.reuse, 0x29, PT ;  /* 0x000000290400780c */ /* 0x040fe20003f04270 */
[----:B------:R-:W-:Y:S01]  /*3ef0*/  @P4 STG.E.U16 desc[UR36][R6.64+0x40], R40 ;  /* 0x0000402806004986 */ /* 0x000fe2000c101524 */
[----:B------:R-:W-:Y:S02]  /*3f00*/  ISETP.GT.AND P4, PT, R4, 0x28, PT ;  /* 0x000000280400780c */ /* 0x000fe40003f84270 */
[----:B------:R-:W-:Y:S01]  /*3f10*/  F2FP.BF16.F32.PACK_AB R42, RZ, R42 ;  /* 0x0000002aff2a723e */ /* 0x000fe200000010ff */
[----:B------:R-:W-:Y:S01]  /*3f20*/  @P5 STG.E.U16 desc[UR36][R6.64+0x42], R41 ;  /* 0x0000422906005986 */ /* 0x000fe2000c101524 */
[----:B------:R-:W-:-:S02]  /*3f30*/  ISETP.GT.AND P5, PT, R3, RZ, P4 ;  /* 0x000000ff0300720c */ /* 0x000fc400027a4270 */
[C---:B------:R-:W-:Y:S01]  /*3f40*/  ISETP.GT.AND P3, PT, R3.reuse, RZ, P0 ;  /* 0x000000ff0300720c */ /* 0x040fe20000764270 */
[----:B------:R-:W-:Y:S01]  /*3f50*/  @P1 STG.E.U16 desc[UR36][R8.64+0x40], R42 ;  /* 0x0000402a08001986 */ /* 0x000fe2000c101524 */
[----:B------:R-:W-:Y:S02]  /*3f60*/  F2FP.BF16.F32.PACK_AB R43, RZ, R43 ;  /* 0x0000002bff2b723e */ /* 0x000fe400000010ff */
[----:B------:R-:W-:Y:S02]  /*3f70*/  F2FP.BF16.F32.PACK_AB R44, RZ, R44 ;  /* 0x0000002cff2c723e */ /* 0x000fe400000010ff */
[C---:B------:R-:W-:Y:S01]  /*3f80*/  ISETP.GT.AND P4, PT, R3.reuse, 0x8, P4 ;  /* 0x000000080300780c */ /* 0x040fe20002784270 */
[----:B------:R-:W-:Y:S01]  /*3f90*/  @P2 STG.E.U16 desc[UR36][R8.64+0x42], R43 ;  /* 0x0000422b08002986 */ /* 0x000fe2000c101524 */
[----:B------:R-:W-:Y:S02]  /*3fa0*/  F2FP.BF16.F32.PACK_AB R45, RZ, R45 ;  /* 0x0000002dff2d723e */ /* 0x000fe400000010ff */
[----:B------:R-:W-:Y:S01]  /*3fb0*/  ISETP.GT.AND P2, PT, R4, 0x31, PT ;  /* 0x000000310400780c */ /* 0x000fe20003f44270 */
[----:B------:R-:W-:Y:S01]  /*3fc0*/  @P5 STG.E.U16 desc[UR36][R6.64+0x50], R44 ;  /* 0x0000502c06005986 */ /* 0x000fe2000c101524 */
[----:B------:R-:W-:-:S02]  /*3fd0*/  ISETP.GT.AND P5, PT, R3, 0x8, P0 ;  /* 0x000000080300780c */ /* 0x000fc400007a4270 */
[C---:B------:R-:W-:Y:S01]  /*3fe0*/  ISETP.GT.AND P1, PT, R4.reuse, 0x38, PT ;  /* 0x000000380400780c */ /* 0x040fe20003f24270 */
[----:B------:R-:W-:Y:S01]  /*3ff0*/  @P3 STG.E.U16 desc[UR36][R6.64+0x52], R45 ;  /* 0x0000522d06003986 */ /* 0x000fe2000c101524 */
[C---:B------:R-:W-:Y:S02]  /*4000*/  ISETP.GT.AND P3, PT, R4.reuse, 0x30, PT ;  /* 0x000000300400780c */ /* 0x040fe40003f64270 */
[----:B------:R-:W-:Y:S01]  /*4010*/  ISETP.GT.AND P0, PT, R4, 0x39, PT ;  /* 0x000000390400780c */ /* 0x000fe20003f04270 */
[----:B------:R-:W-:Y:S01]  /*4020*/  @P4 IMAD.MOV.U32 R4, RZ, RZ, R8 ;  /* 0x000000ffff044224 */ /* 0x000fe200078e0008 */
[----:B------:R-:W-:Y:S01]  /*4030*/  F2FP.BF16.F32.PACK_AB R46, RZ, R46 ;  /* 0x0000002eff2e723e */ /* 0x000fe200000010ff */
[----:B------:R-:W-:Y:S01]  /*4040*/  @P4 IMAD.MOV.U32 R5, RZ, RZ, R9 ;  /* 0x000000ffff054224 */ /* 0x000fe200078e0009 */
[----:B------:R-:W-:Y:S02]  /*4050*/  F2FP.BF16.F32.PACK_AB R47, RZ, R47 ;  /* 0x0000002fff2f723e */ /* 0x000fe400000010ff */
[----:B------:R-:W-:-:S02]  /*4060*/  F2FP.BF16.F32.PACK_AB R48, RZ, R48 ;  /* 0x00000030ff30723e */ /* 0x000fc400000010ff */
[----:B------:R0:W-:Y:S01]  /*4070*/  @P4 STG.E.U16 desc[UR36][R4.64+0x50], R46 ;  /* 0x0000502e04004986 */ /* 0x0001e2000c101524 */
[C---:B------:R-:W-:Y:S02]  /*4080*/  ISETP.GT.AND P4, PT, R3.reuse, RZ, P2 ;  /* 0x000000ff0300720c */ /* 0x040fe40001784270 */
[----:B------:R-:W-:Y:S02]  /*4090*/  F2FP.BF16.F32.PACK_AB R49, RZ, R49 ;  /* 0x00000031ff31723e */ /* 0x000fe400000010ff */
[----:B------:R-:W-:Y:S02]  /*40a0*/  ISETP.GT.AND P2, PT, R3, 0x8, P2 ;  /* 0x000000080300780c */ /* 0x000fe40001744270 */
[----:B------:R-:W-:Y:S02]  /*40b0*/  F2FP.BF16.F32.PACK_AB R50, RZ, R50 ;  /* 0x00000032ff32723e */ /* 0x000fe400000010ff */
[----:B------:R-:W-:Y:S02]  /*40c0*/  F2FP.BF16.F32.PACK_AB R51, RZ, R51 ;  /* 0x00000033ff33723e */ /* 0x000fe400000010ff */
[----:B------:R-:W-:Y:S01]  /*40d0*/  F2FP.BF16.F32.PACK_AB R52, RZ, R52 ;  /* 0x00000034ff34723e */ /* 0x000fe200000010ff */
[----:B0-----:R-:W-:Y:S01]  /*40e0*/  @P5 IMAD.MOV.U32 R4, RZ, RZ, R8 ;  /* 0x000000ffff045224 */ /* 0x001fe200078e0008 */
[----:B------:R-:W-:Y:S01]  /*40f0*/  F2FP.BF16.F32.PACK_AB R53, RZ, R53 ;  /* 0x00000035ff35723e */ /* 0x000fe200000010ff */
[----:B------:R-:W-:Y:S01]  /*4100*/  @P5 IMAD.MOV.U32 R5, RZ, RZ, R9 ;  /* 0x000000ffff055224 */ /* 0x000fe200078e0009 */
[----:B------:R-:W-:-:S02]  /*4110*/  F2FP.BF16.F32.PACK_AB R54, RZ, R54 ;  /* 0x00000036ff36723e */ /* 0x000fc400000010ff */
[----:B------:R-:W-:Y:S02]  /*4120*/  F2FP.BF16.F32.PACK_AB R55, RZ, R55 ;  /* 0x00000037ff37723e */ /* 0x000fe400000010ff */
[----:B------:R0:W-:Y:S01]  /*4130*/  @P5 STG.E.U16 desc[UR36][R4.64+0x52], R47 ;  /* 0x0000522f04005986 */ /* 0x0001e2000c101524 */
[C---:B------:R-:W-:Y:S02]  /*4140*/  ISETP.GT.AND P5, PT, R3.reuse, RZ, P3 ;  /* 0x000000ff0300720c */ /* 0x040fe40001fa4270 */
[----:B------:R-:W-:-:S11]  /*4150*/  ISETP.GT.AND P3, PT, R3, 0x8, P3 ;  /* 0x000000080300780c */ /* 0x000fd60001f64270 */
[----:B0-----:R-:W-:Y:S02]  /*4160*/  @P5 IMAD.MOV.U32 R4, RZ, RZ, R6 ;  /* 0x000000ffff045224 */ /* 0x001fe400078e0006 */
[----:B------:R-:W-:-:S05]  /*4170*/  @P5 IMAD.MOV.U32 R5, RZ, RZ, R7 ;  /* 0x000000ffff055224 */ /* 0x000fca00078e0007 */
[----:B------:R0:W-:Y:S01]  /*4180*/  @P5 STG.E.U16 desc[UR36][R4.64+0x60], R48 ;  /* 0x0000603004005986 */ /* 0x0001e2000c101524 */
[C---:B------:R-:W-:Y:S02]  /*4190*/  ISETP.GT.AND P5, PT, R3.reuse, RZ, P0 ;  /* 0x000000ff0300720c */ /* 0x040fe400007a4270 */
[----:B------:R-:W-:Y:S01]  /*41a0*/  ISETP.GT.AND P0, PT, R3, 0x8, P0 ;  /* 0x000000080300780c */ /* 0x000fe20000704270 */
[----:B0-----:R-:W-:Y:S02]  /*41b0*/  @P4 IMAD.MOV.U32 R4, RZ, RZ, R6 ;  /* 0x000000ffff044224 */ /* 0x001fe400078e0006 */
[----:B------:R-:W-:-:S05]  /*41c0*/  @P4 IMAD.MOV.U32 R5, RZ, RZ, R7 ;  /* 0x000000ffff054224 */ /* 0x000fca00078e0007 */
[----:B------:R0:W-:Y:S01]  /*41d0*/  @P4 STG.E.U16 desc[UR36][R4.64+0x62], R49 ;  /* 0x0000623104004986 */ /* 0x0001e2000c101524 */
[C---:B------:R-:W-:Y:S02]  /*41e0*/  ISETP.GT.AND P4, PT, R3.reuse, RZ, P1 ;  /* 0x000000ff0300720c */ /* 0x040fe40000f84270 */
[----:B------:R-:W-:Y:S01]  /*41f0*/  ISETP.GT.AND P1, PT, R3, 0x8, P1 ;  /* 0x000000080300780c */ /* 0x000fe20000f24270 */
[----:B0-----:R-:W-:Y:S02]  /*4200*/  @P3 IMAD.MOV.U32 R4, RZ, RZ, R8 ;  /* 0x000000ffff043224 */ /* 0x001fe400078e0008 */
[----:B------:R-:W-:-:S05]  /*4210*/  @P3 IMAD.MOV.U32 R5, RZ, RZ, R9 ;  /* 0x000000ffff053224 */ /* 0x000fca00078e0009 */
[----:B------:R0:W-:Y:S02]  /*4220*/  @P3 STG.E.U16 desc[UR36][R4.64+0x60], R50 ;  /* 0x0000603204003986 */ /* 0x0001e4000c101524 */
[----:B0-----:R-:W-:Y:S02]  /*4230*/  @P2 IMAD.MOV.U32 R4, RZ, RZ, R8 ;  /* 0x000000ffff042224 */ /* 0x001fe400078e0008 */
[----:B------:R-:W-:-:S05]  /*4240*/  @P2 IMAD.MOV.U32 R5, RZ, RZ, R9 ;  /* 0x000000ffff052224 */ /* 0x000fca00078e0009 */
[----:B------:R0:W-:Y:S02]  /*4250*/  @P2 STG.E.U16 desc[UR36][R4.64+0x62], R51 ;  /* 0x0000623304002986 */ /* 0x0001e4000c101524 */
[----:B0-----:R-:W-:Y:S02]  /*4260*/  @P4 IMAD.MOV.U32 R4, RZ, RZ, R6 ;  /* 0x000000ffff044224 */ /* 0x001fe400078e0006 */
[----:B------:R-:W-:-:S05]  /*4270*/  @P4 IMAD.MOV.U32 R5, RZ, RZ, R7 ;  /* 0x000000ffff054224 */ /* 0x000fca00078e0007 */
[----:B------:R0:W-:Y:S04]  /*4280*/  @P4 STG.E.U16 desc[UR36][R4.64+0x70], R52 ;  /* 0x0000703404004986 */ /* 0x0001e8000c101524 */
[----:B------:R1:W-:Y:S01]  /*4290*/  @P5 STG.E.U16 desc[UR36][R6.64+0x72], R53 ;  /* 0x0000723506005986 */ /* 0x0003e2000c101524 */
[----:B0-----:R-:W-:Y:S02]  /*42a0*/  @P1 IMAD.MOV.U32 R4, RZ, RZ, R8 ;  /* 0x000000ffff041224 */ /* 0x001fe400078e0008 */
[----:B------:R-:W-:-:S05]  /*42b0*/  @P1 IMAD.MOV.U32 R5, RZ, RZ, R9 ;  /* 0x000000ffff051224 */ /* 0x000fca00078e0009 */
[----:B------:R1:W-:Y:S04]  /*42c0*/  @P1 STG.E.U16 desc[UR36][R4.64+0x70], R54 ;  /* 0x0000703604001986 */ /* 0x0003e8000c101524 */
[----:B------:R1:W-:Y:S02]  /*42d0*/  @P0 STG.E.U16 desc[UR36][R8.64+0x72], R55 ;  /* 0x0000723708000986 */ /* 0x0003e4000c101524 */
.L_x_97:
[----:B------:R-:W-:Y:S05]  /*42e0*/  BSYNC B0 ;  /* 0x0000000000007941 */ /* 0x000fea0003800000 */
.L_x_35:
[----:B------:R-:W-:Y:S01]  /*42f0*/  ULDC UR4, c[0x0][0xc] ;  /* 0x0000030000047ab9 */ /* 0x000fe20000000800 */
[----:B------:R-:W-:Y:S01]  /*4300*/  ULDC UR5, c[0x0][0x10] ;  /* 0x0000040000057ab9 */ /* 0x000fe20000000800 */
[----:B------:R-:W4:Y:S01]  /*4310*/  LDC R3, c[0x0][0x14] ;  /* 0x00000500ff037b82 */ /* 0x000f220000000800 */
[----:B------:R-:W-:Y:S01]  /*4320*/  UIMAD.WIDE.U32 UR4, UR4, UR5, URZ ;  /* 0x00000005040472a5 */ /* 0x000fe2000f8e003f */
[----:B------:R-:W-:Y:S02]  /*4330*/  IMAD.MOV.U32 R61, RZ, RZ, -0x1 ;  /* 0xffffffffff3d7424 */ /* 0x000fe400078e00ff */
[----:B------:R-:W-:-:S03]  /*4340*/  IMAD.MOV.U32 R59, RZ, RZ, -0x1 ;  /* 0xffffffffff3b7424 */ /* 0x000fc600078e00ff */
[----:B----4-:R-:W-:-:S04]  /*4350*/  IMAD.WIDE.U32 R16, R3, UR4, R16 ;  /* 0x0000000403107c25 */ /* 0x010fc8000f8e0010 */
[----:B------:R-:W-:Y:S01]  /*4360*/  IMAD R3, R3, UR5, RZ ;  /* 0x0000000503037c24 */ /* 0x000fe2000f8e02ff */
[----:B------:R-:W-:Y:S02]  /*4370*/  ULDC.64 UR4, c[0x0][0x650] ;  /* 0x0001940000047ab9 */ /* 0x000fe40000000a00 */
[----:B------:R-:W-:Y:S01]  /*4380*/  ISETP.GE.U32.AND P0, PT, R16, UR4, PT ;  /* 0x0000000410007c0c */ /* 0x000fe2000bf06070 */
[--C-:B------:R-:W-:Y:S01]  /*4390*/  IMAD.IADD R17, R17, 0x1, R3.reuse ;  /* 0x0000000111117824 */ /* 0x100fe200078e0203 */
[----:B------:R-:W-:-:S04]  /*43a0*/  PRMT R3, RZ, 0x7610, R3 ;  /* 0x00007610ff037816 */ /* 0x000fc80000000003 */
[----:B------:R-:W-:-:S13]  /*43b0*/  ISETP.GE.U32.AND.EX P0, PT, R17, UR5, PT, P0 ;  /* 0x0000000511007c0c */ /* 0x000fda000bf06100 */
[----:B------:R-:W-:Y:S05]  /*43c0*/  @P0 BRA `(.L_x_98) ;  /* 0x0000000400640947 */ /* 0x000fea0003800000 */
[----:B---3--:R-:W3:Y:S01]  /*43d0*/  S2R R12, SR_CTAID.X ;  /* 0x00000000000c7919 */ /* 0x008ee20000002500 */
[----:B-12---:R-:W1:Y:S01]  /*43e0*/  LDC.64 R10, c[0x0][0x628] ;  /* 0x00018a00ff0a7b82 */ /* 0x006e620000000a00 */
[----:B------:R-:W-:Y:S01]  /*43f0*/  ULDC UR4, c[0x0][0x150] ;  /* 0x0000540000047ab9 */ /* 0x000fe20000000800 */
[----:B------:R-:W-:Y:S01]  /*4400*/  IMAD.MOV.U32 R8, RZ, RZ, R16 ;  /* 0x000000ffff087224 */ /* 0x000fe200078e0010 */
[----:B-----5:R-:W2:Y:S01]  /*4410*/  S2R R24, SR_CTAID.Y ;  /* 0x0000000000187919 */ /* 0x020ea20000002600 */
[----:B------:R-:W-:-:S04]  /*4420*/  IMAD.MOV.U32 R9, RZ, RZ, R17 ;  /* 0x000000ffff097224 */ /* 0x000fc800078e0011 */
[----:B------:R-:W4:Y:S08]  /*4430*/  LDC R21, c[0x0][0x144] ;  /* 0x00005100ff157b82 */ /* 0x000f300000000800 */
[----:B------:R-:W0:Y:S08]  /*4440*/  LDC R0, c[0x0][0x630] ;  /* 0x00018c00ff007b82 */ /* 0x000e300000000800 */
[----:B------:R-:W0:Y:S01]  /*4450*/  LDC.64 R14, c[0x0][0x620] ;  /* 0x00018800ff0e7b82 */ /* 0x000e220000000a00 */
[----:B-1----:R-:W-:-:S04]  /*4460*/  ISETP.NE.U32.AND P0, PT, R10, RZ, PT ;  /* 0x000000ff0a00720c */ /* 0x002fc80003f05070 */
[----:B------:R-:W-:Y:S02]  /*4470*/  ISETP.NE.AND.EX P0, PT, R11, RZ, PT, P0 ;  /* 0x000000ff0b00720c */ /* 0x000fe40003f05300 */
[----:B---3--:R-:W-:-:S05]  /*4480*/  I2FP.F32.U32 R3, R12 ;  /* 0x0000000c00037245 */ /* 0x008fca0000201000 */
[----:B------:R-:W-:-:S04]  /*4490*/  FMUL R3, R3, UR4 ;  /* 0x0000000403037c20 */ /* 0x000fc80008400000 */
[----:B------:R1:W3:Y:S02]  /*44a0*/  F2I.U32.TRUNC.NTZ R20, R3 ;  /* 0x0000000300147305 */ /* 0x0002e4000020f000 */
[----:B--2-4-:R-:W-:Y:S05]  /*44b0*/  @!P0 BRA `(.L_x_99) ;  /* 0x0000000000288947 */ /* 0x014fea0003800000 */
[----:B-1----:R-:W1:Y:S02]  /*44c0*/  LDC R3, c[0x0][0x634] ;  /* 0x00018d00ff037b82 */ /* 0x002e640000000800 */
[----:B-1----:R-:W-:-:S05]  /*44d0*/  IADD3 R3, P0, R16, R3, RZ ;  /* 0x0000000310037210 */ /* 0x002fca0007f1e0ff */
[----:B------:R-:W-:-:S04]  /*44e0*/  IMAD.X R13, RZ, RZ, R17, P0 ;  /* 0x000000ffff0d7224 */ /* 0x000fc800000e0611 */
[----:B0-----:R-:W-:-:S04]  /*44f0*/  IMAD.WIDE.U32 R4, R13, R10, RZ ;  /* 0x0000000a0d047225 */ /* 0x001fc800078e00ff */
[----:B------:R-:W-:-:S04]  /*4500*/  IMAD.WIDE.U32 R6, P0, R3, R11, R4 ;  /* 0x0000000b03067225 */ /* 0x000fc80007800004 */
[----:B------:R-:W-:-:S04]  /*4510*/  IMAD.WIDE.U32 R4, R3, R10, RZ ;  /* 0x0000000a03047225 */ /* 0x000fc800078e00ff */
[----:B------:R-:W-:Y:S01]  /*4520*/  IMAD.X R9, RZ, RZ, RZ, P0 ;  /* 0x000000ffff097224 */ /* 0x000fe200000e06ff */
[----:B------:R-:W-:Y:S01]  /*4530*/  IADD3 RZ, P0, R5, R6, RZ ;  /* 0x0000000605ff7210 */ /* 0x000fe20007f1e0ff */
[----:B------:R-:W-:-:S04]  /*4540*/  IMAD.MOV.U32 R8, RZ, RZ, R7 ;  /* 0x000000ffff087224 */ /* 0x000fc800078e0007 */
[----:B------:R-:W-:-:S08]  /*4550*/  IMAD.WIDE.U32.X R8, R13, R11, R8, P0 ;  /* 0x0000000b0d087225 */ /* 0x000fd000000e0408 */
.L_x_99:
[----:B------:R-:W2:Y:S01]  /*4560*/  LDC.64 R28, c[0x0][0x640] ;  /* 0x00019000ff1c7b82 */ /* 0x000ea20000000a00 */
[-CC-:B0-----:R-:W-:Y:S01]  /*4570*/  SHF.R.U64 R59, R8, R0.reuse, R9.reuse ;  /* 0x00000000083b7219 */ /* 0x181fe20000001209 */
[----:B---3--:R-:W-:Y:S01]  /*4580*/  IMAD.MOV R20, RZ, RZ, -R20 ;  /* 0x000000ffff147224 */ /* 0x008fe200078e0a14 */
[----:B------:R-:W-:Y:S01]  /*4590*/  SHF.R.U32.HI R0, RZ, R0, R9 ;  /* 0x00000000ff007219 */ /* 0x000fe20000011609 */
[----:B------:R-:W-:Y:S01]  /*45a0*/  ULDC UR4, c[0x0][0x154] ;  /* 0x0000550000047ab9 */ /* 0x000fe20000000800 */
[----:B-1----:R-:W-:Y:S01]  /*45b0*/  IADD3 R3, P0, RZ, -R59, RZ ;  /* 0x8000003bff037210 */ /* 0x002fe20007f1e0ff */
[----:B------:R-:W-:Y:S02]  /*45c0*/  IMAD R21, R21, R20, R12 ;  /* 0x0000001415157224 */ /* 0x000fe400078e020c */
[----:B------:R-:W0:Y:S01]  /*45d0*/  LDC R6, c[0x0][0x618] ;  /* 0x00018600ff067b82 */ /* 0x000e220000000800 */
[----:B------:R-:W-:Y:S02]  /*45e0*/  IMAD.MOV.U32 R7, RZ, RZ, 0x1 ;  /* 0x00000001ff077424 */ /* 0x000fe400078e00ff */
[----:B------:R-:W-:-:S04]  /*45f0*/  IMAD.X R5, RZ, RZ, ~R0, P0 ;  /* 0x000000ffff057224 */ /* 0x000fc800000e0e00 */
[-C--:B------:R-:W-:Y:S01]  /*4600*/  IMAD R0, R5, R14.reuse, RZ ;  /* 0x0000000e05007224 */ /* 0x080fe200078e02ff */
[----:B------:R-:W1:Y:S01]  /*4610*/  LDC R8, c[0x0][0x608] ;  /* 0x00018200ff087b82 */ /* 0x000e620000000800 */
[----:B------:R-:W-:-:S04]  /*4620*/  IMAD.WIDE.U32 R4, R3, R14, R16 ;  /* 0x0000000e03047225 */ /* 0x000fc800078e0010 */
[----:B------:R-:W-:Y:S01]  /*4630*/  IMAD R3, R3, R15, R0 ;  /* 0x0000000f03037224 */ /* 0x000fe200078e0200 */
[----:B------:R-:W-:Y:S02]  /*4640*/  I2FP.F32.U32 R0, R24 ;  /* 0x0000001800007245 */ /* 0x000fe40000201000 */
[----:B------:R-:W3:Y:S01]  /*4650*/  LDC R26, c[0x0][0x658] ;  /* 0x00019600ff1a7b82 */ /* 0x000ee20000000800 */
[----:B------:R-:W-:Y:S01]  /*4660*/  IMAD.IADD R3, R5, 0x1, R3 ;  /* 0x0000000105037824 */ /* 0x000fe200078e0203 */
[----:B--2---:R-:W-:Y:S01]  /*4670*/  ISETP.NE.U32.AND P0, PT, R28, RZ, PT ;  /* 0x000000ff1c00720c */ /* 0x004fe20003f05070 */
[----:B------:R-:W-:Y:S01]  /*4680*/  FMUL R0, R0, UR4 ;  /* 0x0000000400007c20 */ /* 0x000fe20008400000 */
[----:B------:R-:W-:Y:S02]  /*4690*/  IMAD.MOV.U32 R5, RZ, RZ, -0x1 ;  /* 0xffffffffff057424 */ /* 0x000fe400078e00ff */
[----:B------:R-:W-:Y:S01]  /*46a0*/  ISETP.NE.AND.EX P0, PT, R29, RZ, PT, P0 ;  /* 0x000000ff1d00720c */ /* 0x000fe20003f05300 */
[----:B------:R2:W4:Y:S01]  /*46b0*/  F2I.U32.TRUNC.NTZ R13, R0 ;  /* 0x00000000000d7305 */ /* 0x000522000020f000 */
[----:B------:R-:W2:Y:S01]  /*46c0*/  LDC R15, c[0x0][0x148] ;  /* 0x00005200ff0f7b82 */ /* 0x000ea20000000800 */
[----:B0-----:R-:W-:-:S02]  /*46d0*/  SHF.R.U64 R12, R4, R6, R3 ;  /* 0x00000006040c7219 */ /* 0x001fc40000001203 */
[----:B------:R-:W-:-:S05]  /*46e0*/  SHF.R.U32.HI R3, RZ, R6, R3 ;  /* 0x00000006ff037219 */ /* 0x000fca0000011603 */
[----:B------:R-:W0:Y:S01]  /*46f0*/  LDC R20, c[0x0][0x600] ;  /* 0x00018000ff147b82 */ /* 0x000e220000000800 */
[-CC-:B-1----:R-:W-:Y:S02]  /*4700*/  SHF.R.U64 R10, R12, R8.reuse, R3.reuse ;  /* 0x000000080c0a7219 */ /* 0x182fe40000001203 */
[----:B------:R-:W-:-:S05]  /*4710*/  SHF.R.U32.HI R3, RZ, R8, R3 ;  /* 0x00000008ff037219 */ /* 0x000fca0000011603 */
[----:B------:R-:W1:Y:S01]  /*4720*/  LDC R27, c[0x0][0x648] ;  /* 0x00019200ff1b7b82 */ /* 0x000e620000000800 */
[-C--:B---3--:R-:W-:Y:S02]  /*4730*/  SHF.L.U32 R4, R5, R26.reuse, RZ ;  /* 0x0000001a05047219 */ /* 0x088fe400000006ff */
[-CC-:B------:R-:W-:Y:S02]  /*4740*/  SHF.R.U64 R14, R10, R26.reuse, R3.reuse ;  /* 0x0000001a0a0e7219 */ /* 0x180fe40000001203 */
[----:B------:R-:W-:Y:S02]  /*4750*/  SHF.R.U32.HI R5, RZ, R26, R3 ;  /* 0x0000001aff057219 */ /* 0x000fe40000011603 */
[----:B------:R-:W-:Y:S01]  /*4760*/  LOP3.LUT R25, RZ, R4, RZ, 0x33, !PT ;  /* 0x00000004ff197212 */ /* 0x000fe200078e33ff */
[----:B------:R-:W3:Y:S01]  /*4770*/  LDC R30, c[0x0][0x638] ;  /* 0x00018e00ff1e7b82 */ /* 0x000ee20000000800 */
[----:B------:R-:W-:Y:S01]  /*4780*/  SHF.L.U32 R26, R7, R26, RZ ;  /* 0x0000001a071a7219 */ /* 0x000fe200000006ff */
[----:B------:R-:W-:-:S06]  /*4790*/  IMAD.MOV.U32 R4, RZ, RZ, R14 ;  /* 0x000000ffff047224 */ /* 0x000fcc00078e000e */
[----:B------:R-:W0:Y:S01]  /*47a0*/  LDC R31, c[0x0][0x610] ;  /* 0x00018400ff1f7b82 */ /* 0x000e220000000800 */
[----:B----4-:R-:W-:Y:S05]  /*47b0*/  @!P0 BRA `(.L_x_100) ;  /* 0x0000000000288947 */ /* 0x010fea0003800000 */
        /* <DEDUP_REMOVED lines=10> */
.L_x_100:
[----:B------:R-:W-:Y:S01]  /*4860*/  ISETP.NE.AND P0, PT, R2, 0x1, PT ;  /* 0x000000010200780c */ /* 0x000fe20003f05270 */
[----:B0-----:R-:W-:Y:S01]  /*4870*/  VIADD R7, R20, 0xffffffff ;  /* 0xffffffff14077836 */ /* 0x001fe20000000000 */
[----:B-12---:R-:W-:Y:S01]  /*4880*/  SHF.R.U64 R0, R4, R27, R5 ;  /* 0x0000001b04007219 */ /* 0x006fe20000001205 */
[----:B------:R-:W-:Y:S01]  /*4890*/  IMAD.MOV R13, RZ, RZ, -R13 ;  /* 0x000000ffff0d7224 */ /* 0x000fe200078e0a0d */
[----:B------:R-:W-:Y:S01]  /*48a0*/  LOP3.LUT R5, R10, R25, RZ, 0xc0, !PT ;  /* 0x000000190a057212 */ /* 0x000fe200078ec0ff */
[----:B------:R-:W-:Y:S01]  /*48b0*/  IMAD.MOV.U32 R4, RZ, RZ, 0x1 ;  /* 0x00000001ff047424 */ /* 0x000fe200078e00ff */
[----:B------:R-:W-:Y:S01]  /*48c0*/  LOP3.LUT R12, R12, R7, RZ, 0xc0, !PT ;  /* 0x000000070c0c7212 */ /* 0x000fe200078ec0ff */
[----:B------:R-:W-:Y:S02]  /*48d0*/  IMAD.MOV R3, RZ, RZ, -R0 ;  /* 0x000000ffff037224 */ /* 0x000fe400078e0a00 */
[----:B------:R-:W-:Y:S02]  /*48e0*/  IMAD R0, R26, R0, R5 ;  /* 0x000000001a007224 */ /* 0x000fe400078e0205 */
[----:B---3--:R-:W-:-:S02]  /*48f0*/  IMAD R3, R3, R30, R14 ;  /* 0x0000001e03037224 */ /* 0x008fc400078e020e */
[----:B------:R-:W-:Y:S02]  /*4900*/  @P0 IMAD R21, R15, R13, R24 ;  /* 0x0000000d0f150224 */ /* 0x000fe400078e0218 */
[----:B------:R-:W-:Y:S01]  /*4910*/  IMAD R5, R3, R20, R12 ;  /* 0x0000001403057224 */ /* 0x000fe200078e020c */
[----:B------:R-:W-:Y:S01]  /*4920*/  PRMT R3, R4, 0x7610, R3 ;  /* 0x0000761004037816 */ /* 0x000fe20000000003 */
[----:B------:R-:W-:-:S05]  /*4930*/  IMAD R0, R0, R31, R21 ;  /* 0x0000001f00007224 */ /* 0x000fca00078e0215 */
[----:B------:R-:W-:Y:S02]  /*4940*/  SEL R61, R5, R0, !P0 ;  /* 0x00000000053d7207 */ /* 0x000fe40004000000 */
[----:B------:R-:W-:-:S07]  /*4950*/  SEL R0, R0, R5, !P0 ;  /* 0x0000000500007207 */ /* 0x000fce0004000000 */
.L_x_98:
[----:B------:R-:W-:Y:S01]  /*4960*/  LOP3.LUT P0, RZ, R3, 0xff, RZ, 0xc0, !PT ;  /* 0x000000ff03ff7812 */ /* 0x000fe2000780c0ff */
[----:B------:R-:W-:-:S12]  /*4970*/  IMAD.MOV.U32 R60, RZ, RZ, R0 ;  /* 0x000000ffff3c7224 */ /* 0x000fd800078e0000 */
[----:B------:R-:W-:Y:S05]  /*4980*/  @P0 BRA `(.L_x_101) ;  /* 0xffffffc800940947 */ /* 0x000fea000383ffff */
[----:B------:R-:W-:Y:S05]  /*4990*/  EXIT ;  /* 0x000000000000794d */ /* 0x000fea0003800000 */
.L_x_8:
[----:B0-----:R-:W-:Y:S01]  /*49a0*/  ULDC.64 UR4, c[0x0][0x650] ;  /* 0x0001940000047ab9 */ /* 0x001fe20000000a00 */
        /* <DEDUP_REMOVED lines=25> */
.L_x_103:
[----:B------:R-:W0:Y:S01]  /*4b40*/  LDC.64 R28, c[0x0][0x640] ;  /* 0x00019000ff1c7b82 */ /* 0x000e220000000a00 */
[-CC-:B------:R-:W-:Y:S01]  /*4b50*/  SHF.R.U64 R22, R12, R6.reuse, R13.reuse ;  /* 0x000000060c167219 */ /* 0x180fe2000000120d */
[----:B------:R-:W-:Y:S01]  /*4b60*/  IMAD.MOV.U32 R30, RZ, RZ, 0x1 ;  /* 0x00000001ff1e7424 */ /* 0x000fe200078e00ff */
[----:B------:R-:W-:Y:S02]  /*4b70*/  SHF.R.U32.HI R6, RZ, R6, R13 ;  /* 0x00000006ff067219 */ /* 0x000fe4000001160d */
        /* <DEDUP_REMOVED lines=8> */
[----:B------:R-:W-:Y:S01]  /*4c00*/  IMAD.IADD R9, R9, 0x1, R11 ;  /* 0x0000000109097824 */ /* 0x000fe200078e020b */
[----:B0-----:R-:W-:-:S04]  /*4c10*/  ISETP.NE.U32.AND P0, PT, R28, RZ, PT ;  /* 0x000000ff1c00720c */ /* 0x001fc80003f05070 */
[----:B------:R-:W-:Y:S02]  /*4c20*/  ISETP.NE.AND.EX P0, PT, R29, RZ, PT, P0 ;  /* 0x000000ff1d00720c */ /* 0x000fe40003f05300 */
[----:B------:R-:W0:Y:S01]  /*4c30*/  LDC R20, c[0x0][0x600] ;  /* 0x00018000ff147b82 */ /* 0x000e220000000800 */
[-CC-:B-1----:R-:W-:Y:S01]  /*4c40*/  SHF.R.U64 R14, R8, R10.reuse, R9.reuse ;  /* 0x0000000a080e7219 */ /* 0x182fe20000001209 */
[----:B------:R-:W-:Y:S01]  /*4c50*/  IMAD.MOV.U32 R8, RZ, RZ, -0x1 ;  /* 0xffffffffff087424 */ /* 0x000fe200078e00ff */
[----:B------:R-:W-:-:S05]  /*4c60*/  SHF.R.U32.HI R9, RZ, R10, R9 ;  /* 0x0000000aff097219 */ /* 0x000fca0000011609 */
[----:B------:R-:W1:Y:S01]  /*4c70*/  LDC R26, c[0x0][0x648] ;  /* 0x00019200ff1a7b82 */ /* 0x000e620000000800 */
[-CC-:B--2---:R-:W-:Y:S02]  /*4c80*/  SHF.R.U64 R21, R14, R12.reuse, R9.reuse ;  /* 0x0000000c0e157219 */ /* 0x184fe40000001209 */
[----:B------:R-:W-:-:S05]  /*4c90*/  SHF.R.U32.HI R6, RZ, R12, R9 ;  /* 0x0000000cff067219 */ /* 0x000fca0000011609 */
[----:B------:R-:W2:Y:S01]  /*4ca0*/  LDC R27, c[0x0][0x638] ;  /* 0x00018e00ff1b7b82 */ /* 0x000ea20000000800 */
[-C--:B---3--:R-:W-:Y:S02]  /*4cb0*/  SHF.L.U32 R8, R8, R25.reuse, RZ ;  /* 0x0000001908087219 */ /* 0x088fe400000006ff */
[-CC-:B------:R-:W-:Y:S02]  /*4cc0*/  SHF.R.U64 R23, R21, R25.reuse, R6.reuse ;  /* 0x0000001915177219 */ /* 0x180fe40000001206 */
[----:B------:R-:W-:Y:S02]  /*4cd0*/  LOP3.LUT R32, RZ, R8, RZ, 0x33, !PT ;  /* 0x00000008ff207212 */ /* 0x000fe400078e33ff */
[----:B------:R-:W-:Y:S01]  /*4ce0*/  SHF.R.U32.HI R9, RZ, R25, R6 ;  /* 0x00000019ff097219 */ /* 0x000fe20000011606 */
[----:B------:R-:W3:Y:S01]  /*4cf0*/  LDC R31, c[0x0][0x610] ;  /* 0x00018400ff1f7b82 */ /* 0x000ee20000000800 */
[----:B------:R-:W-:Y:S01]  /*4d00*/  IMAD.MOV.U32 R8, RZ, RZ, R23 ;  /* 0x000000ffff087224 */ /* 0x000fe200078e0017 */
[----:B------:R-:W-:Y:S06]  /*4d10*/  @!P0 BRA `(.L_x_104) ;  /* 0x0000000000288947 */ /* 0x000fec0003800000 */
        /* <DEDUP_REMOVED lines=10> */
.L_x_104:
[----:B------:R-:W-:Y:S02]  /*4dc0*/  ISETP.NE.AND P0, PT, R2, 0x1, PT ;  /* 0x000000010200780c */ /* 0x000fe40003f05270 */
[----:B-1----:R-:W-:Y:S01]  /*4dd0*/  SHF.R.U64 R6, R8, R26, R9 ;  /* 0x0000001a08067219 */ /* 0x002fe20000001209 */
[----:B0-----:R-:W-:Y:S01]  /*4de0*/  VIADD R9, R20, 0xffffffff ;  /* 0xffffffff14097836 */ /* 0x001fe20000000000 */
[----:B------:R-:W-:Y:S02]  /*4df0*/  SHF.L.U32 R30, R30, R25, RZ ;  /* 0x000000191e1e7219 */ /* 0x000fe400000006ff */
[----:B------:R-:W-:Y:S01]  /*4e00*/  LOP3.LUT R5, R21, R32, RZ, 0xc0, !PT ;  /* 0x0000002015057212 */ /* 0x000fe200078ec0ff */
[----:B------:R-:W-:-:S04]  /*4e10*/  IMAD.MOV R8, RZ, RZ, -R6 ;  /* 0x000000ffff087224 */ /* 0x000fc800078e0a06 */
[----:B------:R-:W-:Y:S01]  /*4e20*/  IMAD R6, R30, R6, R5 ;  /* 0x000000061e067224 */ /* 0x000fe200078e0205 */
[----:B------:R-:W-:Y:S01]  /*4e30*/  LOP3.LUT R5, R14, R9, RZ, 0xc0, !PT ;  /* 0x000000090e057212 */ /* 0x000fe200078ec0ff */
[----:B------:R-:W-:Y:S02]  /*4e40*/  @P0 IMAD R3, R7, R24, R4 ;  /* 0x0000001807030224 */ /* 0x000fe400078e0204 */
[----:B--2---:R-:W-:Y:S02]  /*4e50*/  IMAD R4, R8, R27, R23 ;  /* 0x0000001b08047224 */ /* 0x004fe400078e0217 */
[----:B---3--:R-:W-:Y:S02]  /*4e60*/  IMAD R3, R6, R31, R3 ;  /* 0x0000001f06037224 */ /* 0x008fe400078e0203 */
[----:B------:R-:W-:Y:S02]  /*4e70*/  IMAD R4, R4, R20, R5 ;  /* 0x0000001404047224 */ /* 0x000fe400078e0205 */
[----:B------:R-:W-:-:S02]  /*4e80*/  IMAD.MOV.U32 R8, RZ, RZ, 0x1 ;  /* 0x00000001ff087424 */ /* 0x000fc400078e00ff */
[----:B------:R-:W-:Y:S01]  /*4e90*/  IMAD.MOV.U32 R6, RZ, RZ, R22 ;  /* 0x000000ffff067224 */ /* 0x000fe200078e0016 */
[----:B------:R-:W-:Y:S02]  /*4ea0*/  SEL R20, R4, R3, !P0 ;  /* 0x0000000304147207 */ /* 0x000fe40004000000 */
[----:B------:R-:W-:-:S07]  /*4eb0*/  SEL R21, R3, R4, !P0 ;  /* 0x0000000403157207 */ /* 0x000fce0004000000 */
.L_x_102:
[----:B------:R-:W-:-:S08]  /*4ec0*/  NOP ;  /* 0x0000000000007918 */ /* 0x000fd00000000000 */
[----:B------:R-:W0:-:S00]  /*4ed0*/  USETMAXREG.DEALLOC.CTAPOOL 0x28 ;  /* 0x00000028000079c8 */ /* 0x000e0000080e0500 */
[----:B0-----:R-:W-:-:S13]  /*4ee0*/  ISETP.NE.AND P0, PT, R0, RZ, PT ;  /* 0x000000ff0000720c */ /* 0x001fda0003f05270 */
[----:B------:R-:W-:Y:S05]  /*4ef0*/  @P0 EXIT ;  /* 0x000000000000094d */ /* 0x000fea0003800000 */
[----:B------:R-:W-:Y:S01]  /*4f00*/  LOP3.LUT P0, RZ, R8, 0xff, RZ, 0xc0, !PT ;  /* 0x000000ff08ff7812 */ /* 0x000fe2000780c0ff */
[----:B------:R-:W-:Y:S02]  /*4f10*/  IMAD.MOV.U32 R0, RZ, RZ, 0x1 ;  /* 0x00000001ff007424 */ /* 0x000fe400078e00ff */
[----:B------:R-:W-:-:S10]  /*4f20*/  IMAD.MOV.U32 R3, RZ, RZ, RZ ;  /* 0x000000ffff037224 */ /* 0x000fd400078e00ff */
[----:B------:R-:W-:Y:S05]  /*4f30*/  @!P0 BRA `(.L_x_105) ;  /* 0x0000000c00448947 */ /* 0x000fea0003800000 */
[----:B------:R-:W0:Y:S01]  /*4f40*/  LDC R0, c[0x0][0x28c] ;  /* 0x0000a300ff007b82 */ /* 0x000e220000000800 */
[----:B------:R-:W1:Y:S01]  /*4f50*/  S2R R12, SR_CgaCtaId ;  /* 0x00000000000c7919 */ /* 0x000e620000008800 */
[----:B------:R-:W-:Y:S01]  /*4f60*/  ULDC UR5, c[0x0][0x600] ;  /* 0x0001800000057ab9 */ /* 0x000fe20000000800 */
[----:B------:R-:W-:Y:S01]  /*4f70*/  ULDC UR4, c[0x0][0xc] ;  /* 0x0000030000047ab9 */ /* 0x000fe20000000800 */
[----:B------:R-:W-:Y:S01]  /*4f80*/  UIADD3 UR16, UR5, -0x1, URZ ;  /* 0xffffffff05107890 */ /* 0x000fe2000fffe03f */
[----:B------:R-:W-:Y:S01]  /*4f90*/  BSSY B0, `(.L_x_105) ;  /* 0x00000cb000007945 */ /* 0x000fe20003800000 */
[----:B------:R-:W-:Y:S01]  /*4fa0*/  ULDC UR6, c[0x0][0x658] ;  /* 0x0001960000067ab9 */ /* 0x000fe20000000800 */
[----:B------:R-:W-:Y:S01]  /*4fb0*/  ULDC UR5, c[0x0][0x10] ;  /* 0x0000040000057ab9 */ /* 0x000fe20000000800 */
[----:B------:R-:W-:Y:S01]  /*4fc0*/  UMOV UR7, 0xffffffff ;  /* 0xffffffff00077882 */ /* 0x000fe20000000000 */
[----:B------:R-:W-:Y:S01]  /*4fd0*/  UMOV UR8, 0x1 ;  /* 0x0000000100087882 */ /* 0x000fe20000000000 */
[----:B------:R-:W-:Y:S01]  /*4fe0*/  UIMAD.WIDE.U32 UR4, UR4, UR5, URZ ;  /* 0x00000005040472a5 */ /* 0x000fe2000f8e003f */
[----:B------:R-:W-:Y:S01]  /*4ff0*/  IMAD.MOV.U32 R9, RZ, RZ, 0x1 ;  /* 0x00000001ff097424 */ /* 0x000fe200078e00ff */
[----:B------:R-:W-:Y:S01]  /*5000*/  USHF.L.U32 UR7, UR7, UR6, URZ ;  /* 0x0000000607077299 */ /* 0x000fe2000800063f */
[----:B------:R-:W-:Y:S01]  /*5010*/  LOP3.LUT R8, R19, 0x2, RZ, 0xfc, !PT ;  /* 0x0000000213087812 */ /* 0x000fe200078efcff */
[----:B------:R-:W-:-:S02]  /*5020*/  USHF.L.U32 UR18, UR8, UR6, URZ ;  /* 0x0000000608127299 */ /* 0x000fc4000800063f */
[----:B------:R-:W-:Y:S01]  /*5030*/  ULOP3.LUT UR17, URZ, UR7, URZ, 0x33, !UPT ;  /* 0x000000073f117292 */ /* 0x000fe2000f8e333f */
[----:B------:R-:W-:Y:S01]  /*5040*/  ULDC UR6, c[0x0][0x14] ;  /* 0x0000050000067ab9 */ /* 0x000fe20000000800 */
[----:B------:R-:W-:Y:S01]  /*5050*/  ULDC.64 UR22, c[0x0][0x198] ;  /* 0x0000660000167ab9 */ /* 0x000fe20000000a00 */
[----:B------:R-:W-:Y:S02]  /*5060*/  UIMAD.WIDE.U32 UR20, UR4, UR6, URZ ;  /* 0x00000006041472a5 */ /* 0x000fe4000f8e003f */
[----:B------:R-:W-:Y:S01]  /*5070*/  UIMAD UR13, UR5, UR6, URZ ;  /* 0x00000006050d72a4 */ /* 0x000fe2000f8e023f */
[----:B0-----:R-:W-:-:S03]  /*5080*/  VIADD R0, R0, 0x1f ;  /* 0x0000001f00007836 */ /* 0x001fc60000000000 */
[----:B------:R-:W-:Y:S02]  /*5090*/  UIADD3 UR13, UR21, UR13, URZ ;  /* 0x0000000d150d7290 */ /* 0x000fe4000fffe03f */
[----:B------:R-:W-:-:S04]  /*50a0*/  SHF.R.S32.HI R3, RZ, 0x1f, R0 ;  /* 0x0000001fff037819 */ /* 0x000fc80000011400 */
[----:B------:R-:W-:Y:S01]  /*50b0*/  LEA.HI R10, R3, R0, RZ, 0x5 ;  /* 0x00000000030a7211 */ /* 0x000fe200078f28ff */
[C---:B-1----:R-:W-:Y:S02]  /*50c0*/  IMAD.SHL.U32 R11, R12.reuse, 0x20, RZ ;  /* 0x000000200c0b7824 */ /* 0x042fe400078e00ff */
[----:B------:R-:W-:Y:S01]  /*50d0*/  IMAD.SHL.U32 R12, R12, 0x400, RZ ;  /* 0x000004000c0c7824 */ /* 0x000fe200078e00ff */
[----:B------:R-:W-:Y:S01]  /*50e0*/  SHF.R.S32.HI R10, RZ, 0x5, R10 ;  /* 0x00000005ff0a7819 */ /* 0x000fe2000001140a */
[----:B------:R-:W-:Y:S01]  /*50f0*/  IMAD.MOV.U32 R0, RZ, RZ, 0x1 ;  /* 0x00000001ff007424 */ /* 0x000fe200078e00ff */
[----:B------:R-:W-:Y:S01]  /*5100*/  LOP3.LUT R11, R11, 0x20, RZ, 0xc0, !PT ;  /* 0x000000200b0b7812 */ /* 0x000fe200078ec0ff */
[----:B------:R-:W-:Y:S01]  /*5110*/  IMAD.MOV.U32 R3, RZ, RZ, RZ ;  /* 0x000000ffff037224 */ /* 0x000fe200078e00ff */
[----:B------:R-:W-:Y:S01]  /*5120*/  LOP3.LUT R12, R12, 0x400, RZ, 0xc0, !PT ;  /* 0x000004000c0c7812 */ /* 0x000fe200078ec0ff */
[----:B------:R-:W-:-:S07]  /*5130*/  VIADD R13, R10, 0x1 ;  /* 0x000000010a0d7836 */ /* 0x000fce0000000000 */
.L_x_116:
[----:B------:R-:W-:-:S03]  /*5140*/  UMOV UR4, 0xffffffff ;  /* 0xffffffff00047882 */ /* 0x000fc60000000000 */
[----:B------:R-:W-:Y:S05]  /*5150*/  BRA.DIV UR4, `(.L_x_106) ;  /* 0x00000016049c7947 */ /* 0x000fea000b800000 */
[----:B------:R-:W-:-:S13]  /*5160*/  ELECT P6, URZ, PT ;  /* 0x00000000003f782f */ /* 0x000fda00038c0000 */
.L_x_141:
[----:B------:R-:W0:Y:S01]  /*5170*/  LDC R4, c[0x0][0x28c] ;  /* 0x0000a300ff047b82 */ /* 0x000e220000000800 */
[----:B------:R-:W-:Y:S01]  /*5180*/  BSSY B1, `(.L_x_107) ;  /* 0x0000038000017945 */ /* 0x000fe20003800000 */
[----:B0-----:R-:W-:-:S13]  /*5190*/  ISETP.LT.OR P6, PT, R4, 0x1, !P6 ;  /* 0x000000010400780c */ /* 0x001fda00077c1670 */
[----:B------:R-:W-:Y:S05]  /*51a0*/  @P6 BRA `(.L_x_108) ;  /* 0x0000000000d46947 */ /* 0x000fea0003800000 */
[----:B------:R-:W-:Y:S02]  /*51b0*/  IMAD R20, R20, 0x40, R11 ;  /* 0x0000004014147824 */ /* 0x000fe400078e020b */
[----:B------:R-:W-:Y:S02]  /*51c0*/  IMAD.SHL.U32 R21, R21, 0x80, RZ ;  /* 0x0000008015157824 */ /* 0x000fe400078e00ff */
[----:B------:R-:W-:Y:S02]  /*51d0*/  IMAD.MOV.U32 R24, RZ, RZ, RZ ;  /* 0x000000ffff187224 */ /* 0x000fe400078e00ff */
[----:B------:R-:W-:Y:S02]  /*51e0*/  IMAD.MOV.U32 R4, RZ, RZ, R13 ;  /* 0x000000ffff047224 */ /* 0x000fe400078e000d */
[----:B------:R-:W-:Y:S02]  /*51f0*/  IMAD.MOV.U32 R5, RZ, RZ, R0 ;  /* 0x000000ffff057224 */ /* 0x000fe400078e0000 */
[----:B------:R-:W-:-:S07]  /*5200*/  IMAD.MOV.U32 R7, RZ, RZ, R3 ;  /* 0x000000ffff077224 */ /* 0x000fce00078e0003 */
.L_x_111:
[----:B------:R-:W0:Y:S01]  /*5210*/  S2R R15, SR_CgaCtaId ;  /* 0x00000000000f7919 */ /* 0x000e220000008800 */
[----:B------:R-:W-:Y:S02]  /*5220*/  MOV R14, 0x400 ;  /* 0x00000400000e7802 */ /* 0x000fe40000000f00 */
[----:B------:R-:W-:Y:S02]  /*5230*/  LOP3.LUT P1, RZ, R18, 0x7f, RZ, 0xc0, !PT ;  /* 0x0000007f12ff7812 */ /* 0x000fe4000782c0ff */
[----:B0-----:R-:W-:Y:S02]  /*5240*/  LEA R22, R15, R14, 0x18 ;  /* 0x0000000e0f167211 */ /* 0x001fe400078ec0ff */
[----:B------:R-:W-:-:S09]  /*5250*/  SHF.L.U32 R14, R5, 0x1f, RZ ;  /* 0x0000001f050e7819 */ /* 0x000fd200000006ff */
[----:B------:R-:W0:Y:S01]  /*5260*/  @!P1 LDC R15, c[0x0][0x500] ;  /* 0x00014000ff0f9b82 */ /* 0x000e220000000800 */
[----:B------:R-:W-:-:S04]  /*5270*/  IMAD R23, R7, 0x8, R22 ;  /* 0x0000000807177824 */ /* 0x000fc800078e0216 */
[----:B------:R-:W1:Y:S02]  /*5280*/  SYNCS.PHASECHK.TRANS64.TRYWAIT P0, [R23+URZ+0x90], R14 ;  /* 0x0000900e170075a7 */ /* 0x000e64000800017f */
[----:B-1----:R-:W-:Y:S05]  /*5290*/  @!P0 BRA `(.L_x_109) ;  /* 0x00000014006c8947 */ /* 0x002fea0003800000 */
.L_x_142:
[----:B-1----:R-:W-:Y:S01]  /*52a0*/  PRMT R14, R8, 0x9910, RZ ;  /* 0x00009910080e7816 */ /* 0x002fe200000000ff */
[----:B0-----:R0:W-:Y:S03]  /*52b0*/  @!P1 SYNCS.ARRIVE.TRANS64 RZ, [R23+URZ], R15 ;  /* 0x0000000f17ff99a7 */ /* 0x0011e6000800003f */
[----:B------:R-:W-:-:S13]  /*52c0*/  ISETP.NE.AND P0, PT, R14, 0x2, PT ;  /* 0x000000020e00780c */ /* 0x000fda0003f05270 */
[----:B0-----:R-:W-:Y:S05]  /*52d0*/  @P0 BRA `(.L_x_110) ;  /* 0x0000000000040947 */ /* 0x001fea0003800000 */
[----:B------:R-:W-:Y:S01]  /*52e0*/  BPT.TRAP 0x1 ;  /* 0x000000040000795c */ /* 0x000fe20000300000 */
.L_x_110:
[----:B------:R-:W-:Y:S01]  /*52f0*/  IMAD R14, R7, 0x800, R12 ;  /* 0x00000800070e7824 */ /* 0x000fe200078e020c */
[----:B------:R-:W-:Y:S01]  /*5300*/  R2UR UR9, R23 ;  /* 0x00000000170972ca */ /* 0x000fe200000e0000 */
[--C-:B------:R-:W-:Y:S01]  /*5310*/  IMAD R15, R7, 0x2000, R22.reuse ;  /* 0x00002000070f7824 */ /* 0x100fe200078e0216 */
[----:B------:R-:W-:Y:S01]  /*5320*/  UIADD3 UR4, UP0, UR22, 0xf0, URZ ;  /* 0x000000f016047890 */ /* 0x000fe2000ff1e03f */
[----:B------:R-:W-:Y:S01]  /*5330*/  IMAD R14, R14, 0x2, R22 ;  /* 0x000000020e0e7824 */ /* 0x000fe200078e0216 */
[----:B------:R-:W-:Y:S01]  /*5340*/  R2UR UR11, R21 ;  /* 0x00000000150b72ca */ /* 0x000fe200000e0000 */
[----:B------:R-:W-:Y:S01]  /*5350*/  VIADD R4, R4, 0xffffffff ;  /* 0xffffffff04047836 */ /* 0x000fe20000000000 */
[----:B------:R-:W-:Y:S01]  /*5360*/  R2UR UR5, R15 ;  /* 0x000000000f0572ca */ /* 0x000fe200000e0000 */
[----:B------:R-:W-:Y:S01]  /*5370*/  UIADD3 UR24, UP1, UR22, 0x1f0, URZ ;  /* 0x000001f016187890 */ /* 0x000fe2000ff3e03f */
[----:B------:R-:W-:Y:S01]  /*5380*/  R2UR UR8, R14 ;  /* 0x000000000e0872ca */ /* 0x000fe200000e0000 */
[----:B------:R-:W-:Y:S01]  /*5390*/  VIADD R7, R7, 0x1 ;  /* 0x0000000107077836 */ /* 0x000fe20000000000 */
[----:B------:R-:W-:Y:S01]  /*53a0*/  R2UR UR10, R24 ;  /* 0x00000000180a72ca */ /* 0x000fe200000e0000 */
[----:B------:R-:W-:Y:S01]  /*53b0*/  UIADD3.X UR25, URZ, UR23, URZ, UP1, !UPT ;  /* 0x000000173f197290 */ /* 0x000fe20008ffe43f */
[----:B------:R-:W-:Y:S01]  /*53c0*/  R2UR UR12, R6 ;  /* 0x00000000060c72ca */ /* 0x000fe200000e0000 */
[----:B------:R-:W-:Y:S01]  /*53d0*/  UMOV UR6, 0x0 ;  /* 0x0000000000067882 */ /* 0x000fe20000000000 */
[----:B------:R-:W-:Y:S01]  /*53e0*/  R2UR UR19, R20 ;  /* 0x00000000141372ca */ /* 0x000fe200000e0000 */
[----:B------:R-:W-:Y:S01]  /*53f0*/  UMOV UR7, 0x10000000 ;  /* 0x1000000000077882 */ /* 0x000fe20000000000 */
[----:B------:R-:W-:Y:S01]  /*5400*/  ISETP.GT.AND P1, PT, R4, 0x1, PT ;  /* 0x000000010400780c */ /* 0x000fe20003f24270 */
[----:B------:R-:W-:Y:S01]  /*5410*/  UMOV UR26, 0x30000 ;  /* 0x00030000001a7882 */ /* 0x000fe20000000000 */
[C---:B------:R-:W-:Y:S01]  /*5420*/  ISETP.NE.AND P0, PT, R7.reuse, 0x12, PT ;  /* 0x000000120700780c */ /* 0x040fe20003f05270 */
[----:B------:R-:W-:Y:S01]  /*5430*/  UIADD3 UR14, UR5, 0x200, URZ ;  /* 0x00000200050e7890 */ /* 0x000fe2000fffe03f */
[----:B------:R-:W-:Y:S01]  /*5440*/  VIADD R24, R24, 0x20 ;  /* 0x0000002018187836 */ /* 0x000fe20000000000 */
[----:B------:R-:W-:Y:S01]  /*5450*/  UIADD3.X UR5, URZ, UR23, URZ, UP0, !UPT ;  /* 0x000000173f057290 */ /* 0x000fe200087fe43f */
[----:B------:R-:W-:Y:S01]  /*5460*/  SEL R14, RZ, 0x1, P0 ;  /* 0x00000001ff0e7807 */ /* 0x000fe20000000000 */
[----:B------:R-:W-:Y:S01]  /*5470*/  UIADD3 UR15, UR8, 0x24200, URZ ;  /* 0x00024200080f7890 */ /* 0x000fe2000fffe03f */
[----:B------:R-:W-:-:S02]  /*5480*/  SEL R7, R7, RZ, P0 ;  /* 0x000000ff07077207 */ /* 0x000fc40000000000 */
[----:B------:R-:W-:Y:S01]  /*5490*/  UMOV UR8, UR14 ;  /* 0x0000000e00087c82 */ /* 0x000fe20008000000 */
[----:B------:R-:W-:-:S03]  /*54a0*/  LOP3.LUT R5, R5, R14, RZ, 0x3c, !PT ;  /* 0x0000000e05057212 */ /* 0x000fc600078e3cff */
[----:B------:R0:W-:Y:S02]  /*54b0*/  UTMALDG.3D [UR8], [UR4], desc[UR6] ;  /* 0x00000608040075b4 */ /* 0x0001e40008011000 */
[----:B0-----:R-:W-:Y:S01]  /*54c0*/  UMOV UR8, UR15 ;  /* 0x0000000f00087c82 */ /* 0x001fe20008000000 */
[----:B------:R-:W-:Y:S02]  /*54d0*/  UMOV UR11, UR19 ;  /* 0x00000013000b7c82 */ /* 0x000fe40008000000 */
[----:B------:R0:W-:Y:S02]  /*54e0*/  UTMALDG.3D.MULTICAST [UR8], [UR24], UR26, desc[UR6] ;  /* 0x00000608180073b4 */ /* 0x0001e4000801181a */
[----:B0-----:R-:W-:Y:S05]  /*54f0*/  @P1 BRA `(.L_x_111) ;  /* 0xfffffffc00441947 */ /* 0x001fea000383ffff */
.L_x_108:
[----:B------:R-:W-:Y:S05]  /*5500*/  BSYNC B1 ;  /* 0x0000000000017941 */ /* 0x000fea0003800000 */
.L_x_107:
[----:B------:R-:W-:Y:S01]  /*5510*/  LOP3.LUT P1, RZ, R9, 0xff, RZ, 0xc0, !PT ;  /* 0x000000ff09ff7812 */ /* 0x000fe2000782c0ff */
[C---:B------:R-:W-:Y:S01]  /*5520*/  IMAD.IADD R6, R10.reuse, 0x1, R3 ;  /* 0x000000010a067824 */ /* 0x040fe200078e0203 */
[----:B------:R-:W-:Y:S01]  /*5530*/  ULDC.64 UR4, c[0x0][0x650] ;  /* 0x0001940000047ab9 */ /* 0x000fe20000000a00 */
[----:B------:R-:W-:Y:S01]  /*5540*/  ISETP.GE.U32.AND P2, PT, R10, 0x12, PT ;  /* 0x000000120a00780c */ /* 0x000fe20003f46070 */
[----:B------:R-:W-:Y:S01]  /*5550*/  BSSY B1, `(.L_x_112) ;  /* 0x000006c000017945 */ /* 0x000fe20003800000 */
[----:B------:R-:W-:Y:S01]  /*5560*/  IMAD.MOV.U32 R21, RZ, RZ, -0x1 ;  /* 0xffffffffff157424 */ /* 0x000fe200078e00ff */
[----:B------:R-:W-:Y:S01]  /*5570*/  ISETP.GT.U32.AND P0, PT, R6, 0x11, PT ;  /* 0x000000110600780c */ /* 0x000fe20003f04070 */
[----:B------:R-:W-:Y:S01]  /*5580*/  IMAD.MOV.U32 R20, RZ, RZ, -0x1 ;  /* 0xffffffffff147424 */ /* 0x000fe200078e00ff */
[----:B------:R-:W-:Y:S02]  /*5590*/  PRMT R9, RZ, 0x7610, R9 ;  /* 0x00007610ff097816 */ /* 0x000fe40000000009 */
[----:B------:R-:W-:-:S03]  /*55a0*/  ISETP.LT.U32.AND P0, PT, R10, 0x12, P0 ;  /* 0x000000120a00780c */ /* 0x000fc60000701070 */
[----:B------:R-:W0:Y:S01]  /*55b0*/  @P1 S2R R5, SR_CgaCtaId ;  /* 0x0000000000051919 */ /* 0x000e220000008800 */
[----:B------:R-:W-:-:S04]  /*55c0*/  @P1 MOV R4, 0x400 ;  /* 0x0000040000041802 */ /* 0x000fc80000000f00 */
[----:B0-----:R-:W-:Y:S01]  /*55d0*/  @P1 LEA R3, R5, R4, 0x18 ;  /* 0x0000000405031211 */ /* 0x001fe200078ec0ff */
[----:B------:R-:W-:-:S03]  /*55e0*/  IMAD.WIDE.U32 R4, R6, 0x38e38e39, RZ ;  /* 0x38e38e3906047825 */ /* 0x000fc600078e00ff */
[----:B------:R0:W-:Y:S01]  /*55f0*/  @P1 SYNCS.ARRIVE.TRANS64.A1T0 RZ, [R3+URZ+0x138], RZ ;  /* 0x000138ff03ff19a7 */ /* 0x0001e2000810003f */
[----:B------:R-:W-:Y:S02]  /*5600*/  IADD3 R16, P1, R16, UR20, RZ ;  /* 0x0000001410107c10 */ /* 0x000fe4000ff3e0ff */
[----:B------:R-:W-:Y:S02]  /*5610*/  SHF.R.U32.HI R5, RZ, 0x2, R5 ;  /* 0x00000002ff057819 */ /* 0x000fe40000011605 */
[----:B------:R-:W-:Y:S02]  /*5620*/  IADD3.X R17, R17, UR13, RZ, P1, !PT ;  /* 0x0000000d11117c10 */ /* 0x000fe40008ffe4ff */
[----:B------:R-:W-:Y:S02]  /*5630*/  PRMT R4, RZ, 0x7610, R4 ;  /* 0x00007610ff047816 */ /* 0x000fe40000000004 */
[----:B0-----:R-:W-:Y:S02]  /*5640*/  SEL R3, RZ, 0x1, !P0 ;  /* 0x00000001ff037807 */ /* 0x001fe40004000000 */
[----:B------:R-:W-:-:S02]  /*5650*/  ISETP.GE.U32.AND P0, PT, R16, UR4, PT ;  /* 0x0000000410007c0c */ /* 0x000fc4000bf06070 */
[----:B------:R-:W-:Y:S01]  /*5660*/  LOP3.LUT R0, R0, R3, RZ, 0x3c, !PT ;  /* 0x0000000300007212 */ /* 0x000fe200078e3cff */
[----:B------:R-:W-:Y:S01]  /*5670*/  IMAD R3, R5, -0x12, R6 ;  /* 0xffffffee05037824 */ /* 0x000fe200078e0206 */
[----:B------:R-:W-:Y:S01]  /*5680*/  ISETP.GE.U32.AND.EX P0, PT, R17, UR5, PT, P0 ;  /* 0x0000000511007c0c */ /* 0x000fe2000bf06100 */
[----:B------:R-:W-:Y:S01]  /*5690*/  IMAD.MOV.U32 R6, RZ, RZ, -0x1 ;  /* 0xffffffffff067424 */ /* 0x000fe200078e00ff */
[----:B------:R-:W-:-:S11]  /*56a0*/  @P2 LOP3.LUT R0, R0, 0x1, R5, 0x78, !PT ;  /* 0x0000000100002812 */ /* 0x000fd600078e7805 */
[----:B------:R-:W-:Y:S05]  /*56b0*/  @P0 BRA `(.L_x_113) ;  /* 0x0000000400540947 */ /* 0x000fea0003800000 */
[----:B------:R-:W0:Y:S01]  /*56c0*/  S2R R15, SR_CTAID.X ;  /* 0x00000000000f7919 */ /* 0x000e220000002500 */
[----:B------:R-:W-:Y:S01]  /*56d0*/  ULDC.64 UR4, c[0x0][0x628] ;  /* 0x00018a0000047ab9 */ /* 0x000fe20000000a00 */
[----:B------:R-:W-:Y:S01]  /*56e0*/  ULDC UR7, c[0x0][0x630] ;  /* 0x00018c0000077ab9 */ /* 0x000fe20000000800 */
[----:B------:R-:W-:Y:S01]  /*56f0*/  ISETP.NE.U32.AND P0, PT, RZ, UR4, PT ;  /* 0x00000004ff007c0c */ /* 0x000fe2000bf05070 */
[----:B------:R-:W1:Y:S01]  /*5700*/  S2R R20, SR_CTAID.Y ;  /* 0x0000000000147919 */ /* 0x000e620000002600 */
[----:B------:R-:W-:Y:S01]  /*5710*/  ULDC UR8, c[0x0][0x150] ;  /* 0x0000540000087ab9 */ /* 0x000fe20000000800 */
[----:B------:R-:W-:Y:S01]  /*5720*/  IMAD.MOV.U32 R4, RZ, RZ, R16 ;  /* 0x000000ffff047224 */ /* 0x000fe200078e0010 */
[----:B------:R-:W-:Y:S01]  /*5730*/  ISETP.NE.AND.EX P0, PT, RZ, UR5, PT, P0 ;  /* 0x00000005ff007c0c */ /* 0x000fe2000bf05300 */
[----:B------:R-:W-:Y:S01]  /*5740*/  IMAD.MOV.U32 R5, RZ, RZ, R17 ;  /* 0x000000ffff057224 */ /* 0x000fe200078e0011 */
[----:B0-----:R-:W-:-:S11]  /*5750*/  I2FP.F32.U32 R22, R15 ;  /* 0x0000000f00167245 */ /* 0x001fd60000201000 */
[----:B------:R-:W-:Y:S05]  /*5760*/  @!P0 BRA `(.L_x_114) ;  /* 0x0000000000288947 */ /* 0x000fea0003800000 */
[----:B------:R-:W-:Y:S02]  /*5770*/  ULDC UR6, c[0x0][0x634] ;  /* 0x00018d0000067ab9 */ /* 0x000fe40000000800 */
[----:B------:R-:W-:-:S05]  /*5780*/  IADD3 R5, P0, R16, UR6, RZ ;  /* 0x0000000610057c10 */ /* 0x000fca000ff1e0ff */
[----:B------:R-:W-:-:S04]  /*5790*/  IMAD.X R21, RZ, RZ, R17, P0 ;  /* 0x000000ffff157224 */ /* 0x000fc800000e0611 */
[----:B------:R-:W-:-:S04]  /*57a0*/  IMAD.WIDE.U32 R6, R21, UR4, RZ ;  /* 0x0000000415067c25 */ /* 0x000fc8000f8e00ff */
[----:B------:R-:W-:-:S04]  /*57b0*/  IMAD.WIDE.U32 R6, P0, R5, UR5, R6 ;  /* 0x0000000505067c25 */ /* 0x000fc8000f800006 */
[----:B------:R-:W-:-:S04]  /*57c0*/  IMAD.WIDE.U32 R4, R5, UR4, RZ ;  /* 0x0000000405047c25 */ /* 0x000fc8000f8e00ff */
[----:B------:R-:W-:Y:S01]  /*57d0*/  IMAD.MOV.U32 R4, RZ, RZ, R7 ;  /* 0x000000ffff047224 */ /* 0x000fe200078e0007 */
[----:B------:R-:W-:Y:S01]  /*57e0*/  IADD3 RZ, P1, R5, R6, RZ ;  /* 0x0000000605ff7210 */ /* 0x000fe20007f3e0ff */
[----:B------:R-:W-:-:S04]  /*57f0*/  IMAD.X R5, RZ, RZ, RZ, P0 ;  /* 0x000000ffff057224 */ /* 0x000fc800000e06ff */
[----:B------:R-:W-:-:S08]  /*5800*/  IMAD.WIDE.U32.X R4, R21, UR5, R4, P1 ;  /* 0x0000000515047c25 */ /* 0x000fd000088e0404 */
.L_x_114:
[--C-:B------:R-:W-:Y:S01]  /*5810*/  SHF.R.U64 R14, R4, UR7, R5.reuse ;  /* 0x00000007040e7c19 */ /* 0x100fe20008001205 */
[----:B------:R-:W-:Y:S01]  /*5820*/  FMUL R22, R22, UR8 ;  /* 0x0000000816167c20 */ /* 0x000fe20008400000 */
[----:B------:R-:W-:Y:S01]  /*5830*/  SHF.R.U32.HI R4, RZ, UR7, R5 ;  /* 0x00000007ff047c19 */ /* 0x000fe20008011605 */
[----:B------:R-:W0:Y:S01]  /*5840*/  LDC R6, c[0x0][0x144] ;  /* 0x00005100ff067b82 */ /* 0x000e220000000800 */
[----:B------:R-:W-:Y:S01]  /*5850*/  IADD3 R5, P0, RZ, -R14, RZ ;  /* 0x8000000eff057210 */ /* 0x000fe20007f1e0ff */
[----:B------:R-:W-:Y:S01]  /*5860*/  ULDC UR6, c[0x0][0x154] ;  /* 0x0000550000067ab9 */ /* 0x000fe20000000800 */
[----:B-1----:R-:W-:Y:S01]  /*5870*/  I2FP.F32.U32 R7, R20 ;  /* 0x0000001400077245 */ /* 0x002fe20000201000 */
[----:B------:R-:W1:Y:S01]  /*5880*/  F2I.U32.TRUNC.NTZ R22, R22 ;  /* 0x0000001600167305 */ /* 0x000e62000020f000 */
[----:B------:R-:W-:Y:S01]  /*5890*/  ULDC.64 UR4, c[0x0][0x620] ;  /* 0x0001880000047ab9 */ /* 0x000fe20000000a00 */
[----:B------:R-:W-:Y:S01]  /*58a0*/  IMAD.X R4, RZ, RZ, ~R4, P0 ;  /* 0x000000ffff047224 */ /* 0x000fe200000e0e04 */
[----:B------:R-:W-:Y:S01]  /*58b0*/  ISETP.NE.AND P2, PT, R2, 0x1, PT ;  /* 0x000000010200780c */ /* 0x000fe20003f45270 */
[----:B------:R-:W-:Y:S01]  /*58c0*/  FMUL R23, R7, UR6 ;  /* 0x0000000607177c20 */ /* 0x000fe20008400000 */
[----:B------:R-:W2:Y:S01]  /*58d0*/  LDC R25, c[0x0][0x148] ;  /* 0x00005200ff197b82 */ /* 0x000ea20000000800 */
[----:B------:R-:W-:Y:S01]  /*58e0*/  IMAD R4, R4, UR4, RZ ;  /* 0x0000000404047c24 */ /* 0x000fe2000f8e02ff */
[----:B------:R-:W-:-:S02]  /*58f0*/  ULDC.64 UR6, c[0x0][0x640] ;  /* 0x0001900000067ab9 */ /* 0x000fc40000000a00 */
[----:B------:R-:W-:Y:S01]  /*5900*/  ISETP.NE.U32.AND P0, PT, RZ, UR6, PT ;  /* 0x00000006ff007c0c */ /* 0x000fe2000bf05070 */
[----:B------:R-:W3:Y:S01]  /*5910*/  F2I.U32.TRUNC.NTZ R23, R23 ;  /* 0x0000001700177305 */ /* 0x000ee2000020f000 */
[C---:B------:R-:W-:Y:S02]  /*5920*/  IMAD R7, R5.reuse, UR5, R4 ;  /* 0x0000000505077c24 */ /* 0x040fe4000f8e0204 */
[----:B------:R-:W-:Y:S01]  /*5930*/  IMAD.WIDE.U32 R4, R5, UR4, R16 ;  /* 0x0000000405047c25 */ /* 0x000fe2000f8e0010 */
[----:B------:R-:W-:Y:S01]  /*5940*/  ULDC UR4, c[0x0][0x618] ;  /* 0x0001860000047ab9 */ /* 0x000fe20000000800 */
[----:B------:R-:W-:Y:S02]  /*5950*/  ISETP.NE.AND.EX P0, PT, RZ, UR7, PT, P0 ;  /* 0x00000007ff007c0c */ /* 0x000fe4000bf05300 */
[----:B------:R-:W-:Y:S02]  /*5960*/  IMAD.IADD R5, R5, 0x1, R7 ;  /* 0x0000000105057824 */ /* 0x000fe400078e0207 */
[----:B-1----:R-:W-:-:S03]  /*5970*/  IMAD.MOV R22, RZ, RZ, -R22 ;  /* 0x000000ffff167224 */ /* 0x002fc600078e0a16 */
[----:B------:R-:W-:Y:S01]  /*5980*/  SHF.R.U64 R21, R4, UR4, R5 ;  /* 0x0000000404157c19 */ /* 0x000fe20008001205 */
[----:B0-----:R-:W-:Y:S01]  /*5990*/  IMAD R15, R6, R22, R15 ;  /* 0x00000016060f7224 */ /* 0x001fe200078e020f */
[----:B------:R-:W-:Y:S01]  /*59a0*/  SHF.R.U32.HI R4, RZ, UR4, R5 ;  /* 0x00000004ff047c19 */ /* 0x000fe20008011605 */
[----:B------:R-:W-:Y:S01]  /*59b0*/  ULDC UR4, c[0x0][0x608] ;  /* 0x0001820000047ab9 */ /* 0x000fe20000000800 */
[----:B---3--:R-:W-:Y:S02]  /*59c0*/  IMAD.MOV R6, RZ, RZ, -R23 ;  /* 0x000000ffff067224 */ /* 0x008fe400078e0a17 */
[--C-:B------:R-:W-:Y:S02]  /*59d0*/  SHF.R.U64 R22, R21, UR4, R4.reuse ;  /* 0x0000000415167c19 */ /* 0x100fe40008001204 */
[----:B------:R-:W-:Y:S01]  /*59e0*/  SHF.R.U32.HI R5, RZ, UR4, R4 ;  /* 0x00000004ff057c19 */ /* 0x000fe20008011604 */
[----:B------:R-:W-:Y:S01]  /*59f0*/  ULDC UR4, c[0x0][0x658] ;  /* 0x0001960000047ab9 */ /* 0x000fe20000000800 */
[----:B--2---:R-:W-:-:S02]  /*5a00*/  @P2 IMAD R15, R25, R6, R20 ;  /* 0x00000006190f2224 */ /* 0x004fc400078e0214 */
[--C-:B------:R-:W-:Y:S02]  /*5a10*/  SHF.R.U64 R20, R22, UR4, R5.reuse ;  /* 0x0000000416147c19 */ /* 0x100fe40008001205 */
[----:B------:R-:W-:-:S03]  /*5a20*/  SHF.R.U32.HI R23, RZ, UR4, R5 ;  /* 0x00000004ff177c19 */ /* 0x000fc60008011605 */
[----:B------:R-:W-:Y:S02]  /*5a30*/  IMAD.MOV.U32 R6, RZ, RZ, R20 ;  /* 0x000000ffff067224 */ /* 0x000fe400078e0014 */
[----:B------:R-:W-:Y:S01]  /*5a40*/  IMAD.MOV.U32 R5, RZ, RZ, R23 ;  /* 0x000000ffff057224 */ /* 0x000fe200078e0017 */
[----:B------:R-:W-:Y:S06]  /*5a50*/  @!P0 BRA `(.L_x_115) ;  /* 0x00000000002c8947 */ /* 0x000fec0003800000 */
        /* <DEDUP_REMOVED lines=9> */
[----:B------:R-:W-:-:S04]  /*5af0*/  IMAD.WIDE.U32.X R4, R23, UR7, R4, P1 ;  /* 0x0000000717047c25 */ /* 0x000fc800088e0404 */
[----:B------:R-:W-:-:S07]  /*5b00*/  IMAD.MOV.U32 R6, RZ, RZ, R4 ;  /* 0x000000ffff067224 */ /* 0x000fce00078e0004 */
.L_x_115:
[----:B------:R-:W-:Y:S01]  /*5b10*/  ULDC UR4, c[0x0][0x648] ;  /* 0x0001920000047ab9 */ /* 0x000fe20000000800 */
[----:B------:R-:W-:Y:S01]  /*5b20*/  LOP3.LUT R4, R22, UR17, RZ, 0xc0, !PT ;  /* 0x0000001116047c12 */ /* 0x000fe2000f8ec0ff */
[----:B------:R-:W-:Y:S01]  /*5b30*/  ULDC UR5, c[0x0][0x610] ;  /* 0x0001840000057ab9 */ /* 0x000fe20000000800 */
[----:B------:R-:W-:Y:S01]  /*5b40*/  SHF.R.U64 R5, R6, UR4, R5 ;  /* 0x0000000406057c19 */ /* 0x000fe20008001205 */
[----:B------:R-:W-:Y:S01]  /*5b50*/  ULDC UR4, c[0x0][0x638] ;  /* 0x00018e0000047ab9 */ /* 0x000fe20000000800 */
[----:B------:R-:W-:-:S03]  /*5b60*/  LOP3.LUT R21, R21, UR16, RZ, 0xc0, !PT ;  /* 0x0000001015157c12 */ /* 0x000fc6000f8ec0ff */
[----:B------:R-:W-:Y:S02]  /*5b70*/  IMAD.MOV R7, RZ, RZ, -R5 ;  /* 0x000000ffff077224 */ /* 0x000fe400078e0a05 */
[----:B------:R-:W-:Y:S02]  /*5b80*/  IMAD R4, R5, UR18, R4 ;  /* 0x0000001205047c24 */ /* 0x000fe4000f8e0204 */
[----:B------:R-:W-:Y:S01]  /*5b90*/  IMAD R20, R7, UR4, R20 ;  /* 0x0000000407147c24 */ /* 0x000fe2000f8e0214 */
[----:B------:R-:W-:Y:S01]  /*5ba0*/  ULDC UR4, c[0x0][0x600] ;  /* 0x0001800000047ab9 */ /* 0x000fe20000000800 */
[----:B------:R-:W-:Y:S02]  /*5bb0*/  IMAD R15, R4, UR5, R15 ;  /* 0x00000005040f7c24 */ /* 0x000fe4000f8e020f */
[----:B------:R-:W-:Y:S02]  /*5bc0*/  IMAD R6, R20, UR4, R21 ;  /* 0x0000000414067c24 */ /* 0x000fe4000f8e0215 */
[----:B------:R-:W-:-:S03]  /*5bd0*/  IMAD.MOV.U32 R4, RZ, RZ, 0x1 ;  /* 0x00000001ff047424 */ /* 0x000fc600078e00ff */
[----:B------:R-:W-:Y:S02]  /*5be0*/  SEL R20, R6, R15, !P2 ;  /* 0x0000000f06147207 */ /* 0x000fe40005000000 */
[----:B------:R-:W-:Y:S01]  /*5bf0*/  SEL R21, R15, R6, !P2 ;  /* 0x000000060f157207 */ /* 0x000fe20005000000 */
[----:B------:R-:W-:-:S07]  /*5c00*/  IMAD.MOV.U32 R6, RZ, RZ, R14 ;  /* 0x000000ffff067224 */ /* 0x000fce00078e000e */
.L_x_113:
[----:B------:R-:W-:Y:S05]  /*5c10*/  BSYNC B1 ;  /* 0x0000000000017941 */ /* 0x000fea0003800000 */
.L_x_112:
[----:B------:R-:W-:-:S13]  /*5c20*/  LOP3.LUT P0, RZ, R4, 0xff, RZ, 0xc0, !PT ;  /* 0x000000ff04ff7812 */ /* 0x000fda000780c0ff */
[----:B------:R-:W-:Y:S05]  /*5c30*/  @P0 BRA `(.L_x_116) ;  /* 0xfffffff400400947 */ /* 0x000fea000383ffff */
[----:B------:R-:W-:Y:S05]  /*5c40*/  BSYNC B0 ;  /* 0x0000000000007941 */ /* 0x000fea0003800000 */
.L_x_105:
[----:B------:R-:W-:-:S03]  /*5c50*/  UMOV UR4, 0xffffffff ;  /* 0xffffffff00047882 */ /* 0x000fc60000000000 */
[----:B------:R-:W-:Y:S05]  /*5c60*/  BRA.DIV UR4, `(.L_x_117) ;  /* 0x0000000e040c7947 */ /* 0x000fea000b800000 */
[----:B------:R-:W-:-:S13]  /*5c70*/  ELECT P6, URZ, PT ;  /* 0x00000000003f782f */ /* 0x000fda00038c0000 */
.L_x_145:
[----:B------:R-:W-:Y:S04]  /*5c80*/  BSSY B0, `(.L_x_118) ;  /* 0x00000a9000007945 */ /* 0x000fe80003800000 */
[----:B------:R-:W-:Y:S05]  /*5c90*/  @!P6 BRA `(.L_x_119) ;  /* 0x00000008009ce947 */ /* 0x000fea0003800000 */
[----:B------:R-:W-:-:S04]  /*5ca0*/  LOP3.LUT R19, R19, 0x2, RZ, 0xfc, !PT ;  /* 0x0000000213137812 */ /* 0x000fc800078efcff */
[----:B------:R-:W-:-:S13]  /*5cb0*/  ISETP.NE.AND P0, PT, R19, 0x3, PT ;  /* 0x000000031300780c */ /* 0x000fda0003f05270 */
[----:B------:R-:W-:Y:S05]  /*5cc0*/  @!P0 BRA `(.L_x_120) ;  /* 0x0000000000048947 */ /* 0x000fea0003800000 */
[----:B------:R-:W-:Y:S01]  /*5cd0*/  BPT.TRAP 0x1 ;  /* 0x000000040000795c */ /* 0x000fe20000300000 */
.L_x_120:
[----:B------:R-:W0:Y:S01]  /*5ce0*/  S2R R5, SR_CgaCtaId ;  /* 0x0000000000057919 */ /* 0x000e220000008800 */
[----:B------:R-:W-:Y:S02]  /*5cf0*/  MOV R2, 0x400 ;  /* 0x0000040000027802 */ /* 0x000fe40000000f00 */
[----:B------:R-:W-:Y:S02]  /*5d00*/  SHF.L.U32 R4, R0, 0x1f, RZ ;  /* 0x0000001f00047819 */ /* 0x000fe400000006ff */
[----:B0-----:R-:W-:-:S05]  /*5d10*/  LEA R2, R5, R2, 0x18 ;  /* 0x0000000205027211 */ /* 0x001fca00078ec0ff */
[----:B------:R-:W-:-:S04]  /*5d20*/  VIADD R2, R2, 0x90 ;  /* 0x0000009002027836 */ /* 0x000fc80000000000 */
[C---:B------:R-:W-:Y:S02]  /*5d30*/  IMAD R7, R3.reuse, 0x8, R2 ;  /* 0x0000000803077824 */ /* 0x040fe400078e0202 */
[----:B------:R-:W-:Y:S02]  /*5d40*/  VIADD R3, R3, 0x1 ;  /* 0x0000000103037836 */ /* 0x000fe40000000000 */
[----:B------:R-:W0:Y:S03]  /*5d50*/  SYNCS.PHASECHK.TRANS64.TRYWAIT P0, [R7+URZ], R4 ;  /* 0x00000004070075a7 */ /* 0x000e26000800017f */
[----:B------:R-:W-:-:S04]  /*5d60*/  ISETP.NE.AND P1, PT, R3, 0x12, PT ;  /* 0x000000120300780c */ /* 0x000fc80003f25270 */
[----:B------:R-:W-:Y:S02]  /*5d70*/  SEL R5, RZ, 0x1, P1 ;  /* 0x00000001ff057807 */ /* 0x000fe40000800000 */
[----:B------:R-:W-:Y:S02]  /*5d80*/  SEL R3, R3, RZ, P1 ;  /* 0x000000ff03037207 */ /* 0x000fe40000800000 */
[----:B------:R-:W-:-:S03]  /*5d90*/  LOP3.LUT R6, R0, R5, RZ, 0x3c, !PT ;  /* 0x0000000500067212 */ /* 0x000fc600078e3cff */
[----:B------:R-:W-:Y:S01]  /*5da0*/  IMAD R8, R3, 0x8, R2 ;  /* 0x0000000803087824 */ /* 0x000fe200078e0202 */
[----:B------:R-:W-:Y:S01]  /*5db0*/  SHF.L.U32 R5, R6, 0x1f, RZ ;  /* 0x0000001f06057819 */ /* 0x000fe200000006ff */
[----:B0-----:R-:W-:Y:S06]  /*5dc0*/  @!P0 BRA `(.L_x_121) ;  /* 0x0000000800d48947 */ /* 0x001fec0003800000 */
.L_x_146:
[----:B------:R-:W1:Y:S01]  /*5dd0*/  SYNCS.PHASECHK.TRANS64.TRYWAIT P0, [R8+URZ], R5 ;  /* 0x00000005080075a7 */ /* 0x000e62000800017f */
[----:B------:R-:W-:-:S05]  /*5de0*/  VIADD R0, R3, 0x1 ;  /* 0x0000000103007836 */ /* 0x000fca0000000000 */
[----:B------:R-:W-:-:S04]  /*5df0*/  ISETP.NE.AND P1, PT, R0, 0x12, PT ;  /* 0x000000120000780c */ /* 0x000fc80003f25270 */
[----:B------:R-:W-:Y:S02]  /*5e00*/  SEL R3, RZ, 0x1, P1 ;  /* 0x00000001ff037807 */ /* 0x000fe40000800000 */
[----:B0-----:R-:W-:Y:S02]  /*5e10*/  SEL R7, R0, RZ, P1 ;  /* 0x000000ff00077207 */ /* 0x001fe40000800000 */
[----:B------:R-:W-:-:S03]  /*5e20*/  LOP3.LUT R6, R6, R3, RZ, 0x3c, !PT ;  /* 0x0000000306067212 */ /* 0x000fc600078e3cff */
[----:B------:R-:W-:Y:S01]  /*5e30*/  IMAD R9, R7, 0x8, R2 ;  /* 0x0000000807097824 */ /* 0x000fe200078e0202 */
[----:B------:R-:W-:Y:S01]  /*5e40*/  SHF.L.U32 R4, R6, 0x1f, RZ ;  /* 0x0000001f06047819 */ /* 0x000fe200000006ff */
[----:B-1----:R-:W-:Y:S06]  /*5e50*/  @!P0 BRA `(.L_x_122) ;  /* 0x0000000800c48947 */ /* 0x002fec0003800000 */
.L_x_147:
[----:B------:R-:W1:Y:S01]  /*5e60*/  SYNCS.PHASECHK.TRANS64.TRYWAIT P0, [R9+URZ], R4 ;  /* 0x00000004090075a7 */ /* 0x000e62000800017f */
[----:B------:R-:W-:-:S05]  /*5e70*/  VIADD R0, R7, 0x1 ;  /* 0x0000000107007836 */ /* 0x000fca0000000000 */
[----:B------:R-:W-:-:S04]  /*5e80*/  ISETP.NE.AND P1, PT, R0, 0x12, PT ;  /* 0x000000120000780c */ /* 0x000fc80003f25270 */
[----:B------:R-:W-:Y:S02]  /*5e90*/  SEL R3, RZ, 0x1, P1 ;  /* 0x00000001ff037807 */ /* 0x000fe40000800000 */
[----:B------:R-:W-:Y:S02]  /*5ea0*/  SEL R7, R0, RZ, P1 ;  /* 0x000000ff00077207 */ /* 0x000fe40000800000 */
[----:B------:R-:W-:-:S03]  /*5eb0*/  LOP3.LUT R6, R6, R3, RZ, 0x3c, !PT ;  /* 0x0000000306067212 */ /* 0x000fc600078e3cff */
[----:B0-----:R-:W-:Y:S01]  /*5ec0*/  IMAD R8, R7, 0x8, R2 ;  /* 0x0000000807087824 */ /* 0x001fe200078e0202 */
[----:B------:R-:W-:Y:S01]  /*5ed0*/  SHF.L.U32 R5, R6, 0x1f, RZ ;  /* 0x0000001f06057819 */ /* 0x000fe200000006ff */
[----:B-1----:R-:W-:Y:S06]  /*5ee0*/  @!P0 BRA `(.L_x_123) ;  /* 0x0000000800b48947 */ /* 0x002fec0003800000 */
.L_x_148:
        /* <DEDUP_REMOVED lines=9> */
.L_x_149:
        /* <DEDUP_REMOVED lines=9> */
.L_x_150:
        /* <DEDUP_REMOVED lines=9> */
.L_x_151:
        /* <DEDUP_REMOVED lines=9> */
.L_x_152:
        /* <DEDUP_REMOVED lines=9> */
.L_x_153:
        /* <DEDUP_REMOVED lines=9> */
.L_x_154:
        /* <DEDUP_REMOVED lines=9> */
.L_x_155:
        /* <DEDUP_REMOVED lines=9> */
.L_x_156:
        /* <DEDUP_REMOVED lines=9> */
.L_x_157:
        /* <DEDUP_REMOVED lines=9> */
.L_x_158:
        /* <DEDUP_REMOVED lines=9> */
.L_x_159:
        /* <DEDUP_REMOVED lines=9> */
.L_x_160:
[----:B------:R-:W1:Y:S01]  /*65b0*/  SYNCS.PHASECHK.TRANS64.TRYWAIT P0, [R8+URZ], R5 ;  /* 0x00000005080075a7 */ /* 0x000e62000800017f */
[----:B------:R-:W-:-:S05]  /*65c0*/  VIADD R0, R7, 0x1 ;  /* 0x0000000107007836 */ /* 0x000fca0000000000 */
[----:B------:R-:W-:-:S04]  /*65d0*/  ISETP.NE.AND P1, PT, R0, 0x12, PT ;  /* 0x000000120000780c */ /* 0x000fc80003f25270 */
[----:B------:R-:W-:Y:S02]  /*65e0*/  SEL R3, RZ, 0x1, P1 ;  /* 0x00000001ff037807 */ /* 0x000fe40000800000 */
[----:B------:R-:W-:Y:S02]  /*65f0*/  SEL R7, R0, RZ, P1 ;  /* 0x000000ff00077207 */ /* 0x000fe40000800000 */
[----:B0-----:R-:W-:-:S03]  /*6600*/  LOP3.LUT R9, R6, R3, RZ, 0x3c, !PT ;  /* 0x0000000306097212 */ /* 0x001fc600078e3cff */
[----:B------:R-:W-:Y:S01]  /*6610*/  IMAD R11, R7, 0x8, R2 ;  /* 0x00000008070b7824 */ /* 0x000fe200078e0202 */
[----:B------:R-:W-:Y:S01]  /*6620*/  SHF.L.U32 R6, R9, 0x1f, RZ ;  /* 0x0000001f09067819 */ /* 0x000fe200000006ff */
[----:B-1----:R-:W-:Y:S06]  /*6630*/  @!P0 BRA `(.L_x_136) ;  /* 0x0000000400e48947 */ /* 0x002fec0003800000 */
.L_x_161:
[----:B------:R-:W1:Y:S01]  /*6640*/  SYNCS.PHASECHK.TRANS64.TRYWAIT P0, [R11+URZ], R6 ;  /* 0x000000060b0075a7 */ /* 0x000e62000800017f */
[----:B------:R-:W-:-:S05]  /*6650*/  VIADD R0, R7, 0x1 ;  /* 0x0000000107007836 */ /* 0x000fca0000000000 */
[----:B------:R-:W-:-:S04]  /*6660*/  ISETP.NE.AND P1, PT, R0, 0x12, PT ;  /* 0x000000120000780c */ /* 0x000fc80003f25270 */
[----:B------:R-:W-:Y:S02]  /*6670*/  SEL R4, RZ, 0x1, P1 ;  /* 0x00000001ff047807 */ /* 0x000fe40000800000 */
[----:B------:R-:W-:Y:S02]  /*6680*/  SEL R3, R0, RZ, P1 ;  /* 0x000000ff00037207 */ /* 0x000fe40000800000 */
[----:B------:R-:W-:Y:S01]  /*6690*/  LOP3.LUT R0, R9, R4, RZ, 0x3c, !PT ;  /* 0x0000000409007212 */ /* 0x000fe200078e3cff */
[----:B-1----:R-:W-:Y:S06]  /*66a0*/  @!P0 BRA `(.L_x_137) ;  /* 0x0000000400dc8947 */ /* 0x002fec0003800000 */
.L_x_162:
[----:B------:R-:W-:Y:S01]  /*66b0*/  IMAD R3, R3, 0x8, R2 ;  /* 0x0000000803037824 */ /* 0x000fe200078e0202 */
[----:B------:R-:W-:-:S07]  /*66c0*/  SHF.L.U32 R0, R0, 0x1f, RZ ;  /* 0x0000001f00007819 */ /* 0x000fce00000006ff */
.L_x_138:
[----:B--2---:R2:W3:Y:S02]  /*66d0*/  SYNCS.PHASECHK.TRANS64.TRYWAIT P0, [R3+URZ], R0 ;  /* 0x00000000030075a7 */ /* 0x0044e4000800017f */
[----:B---3--:R-:W-:Y:S05]  /*66e0*/  @!P0 NANOSLEEP.SYNCS 0x989680 ;  /* 0x009896800000895d */ /* 0x008fea0003900000 */
[----:B------:R-:W3:Y:S02]  /*66f0*/  @!P0 SYNCS.PHASECHK.TRANS64 P0, [R3+URZ], R0 ;  /* 0x00000000030085a7 */ /* 0x000ee4000800007f */
[----:B---3--:R-:W-:Y:S05]  /*6700*/  @!P0 BRA `(.L_x_138) ;  /* 0xfffffffc00f08947 */ /* 0x008fea000383ffff */
.L_x_119:
[----:B------:R-:W-:Y:S05]  /*6710*/  BSYNC B0 ;  /* 0x0000000000007941 */ /* 0x000fea0003800000 */
.L_x_118:
[----:B------:R-:W-:Y:S05]  /*6720*/  EXIT ;  /* 0x000000000000794d */ /* 0x000fea0003800000 */
.L_x_22:
[----:B---3--:R3:W4:Y:S02]  /*6730*/  SYNCS.PHASECHK.TRANS64.TRYWAIT P1, [R3+URZ], R0 ;  /* 0x00000000030075a7 */ /* 0x008724000802017f */
[----:B----4-:R-:W-:Y:S05]  /*6740*/  @!P1 NANOSLEEP.SYNCS 0x989680 ;  /* 0x009896800000995d */ /* 0x010fea0003900000 */
[----:B------:R-:W4:Y:S02]  /*6750*/  @!P1 SYNCS.PHASECHK.TRANS64 P1, [R3+URZ], R0 ;  /* 0x00000000030095a7 */ /* 0x000f24000802007f */
[----:B----4-:R-:W-:Y:S05]  /*6760*/  @!P1 BRA `(.L_x_22) ;  /* 0xfffffffc00f09947 */ /* 0x010fea000383ffff */
[----:B------:R-:W-:Y:S05]  /*6770*/  BRA `(.L_x_21) ;  /* 0xffffffac00e07947 */ /* 0x000fea000383ffff */
.L_x_27:
[----:B-1----:R1:W2:Y:S02]  /*6780*/  SYNCS.PHASECHK.TRANS64.TRYWAIT P1, [R5+URZ], R4 ;  /* 0x00000004050075a7 */ /* 0x0022a4000802017f */
[----:B--2---:R-:W-:Y:S05]  /*6790*/  @!P1 NANOSLEEP.SYNCS 0x989680 ;  /* 0x009896800000995d */ /* 0x004fea0003900000 */
[----:B------:R-:W2:Y:S02]  /*67a0*/  @!P1 SYNCS.PHASECHK.TRANS64 P1, [R5+URZ], R4 ;  /* 0x00000004050095a7 */ /* 0x000ea4000802007f */
[----:B--2---:R-:W-:Y:S05]  /*67b0*/  @!P1 BRA `(.L_x_27) ;  /* 0xfffffffc00f09947 */ /* 0x004fea000383ffff */
[----:B------:R-:W-:Y:S05]  /*67c0*/  BRA `(.L_x_26) ;  /* 0xffffffb000907947 */ /* 0x000fea000383ffff */
.L_x_106:
[----:B------:R-:W-:Y:S01]  /*67d0*/  BSSY B1, `(.L_x_139) ;  /* 0x0000006000017945 */ /* 0x000fe20003800000 */
[----:B------:R-:W-:-:S07]  /*67e0*/  IMAD.MOV.U32 R15, RZ, RZ, -0x1 ;  /* 0xffffffffff0f7424 */ /* 0x000fce00078e00ff */
[----:B------:R-:W-:Y:S05]  /*67f0*/  WARPSYNC.COLLECTIVE R15, `(.L_x_140) ;  /* 0x000000000f0c7348 */ /* 0x000fea0003c00000 */
[----:B------:R-:W-:Y:S02]  /*6800*/  ELECT P6, UR62, PT ;  /* 0x00000000003e782f */ /* 0x000fe400038c0000 */
[----:B------:R-:W-:Y:S01]  /*6810*/  MOV R14, UR62 ;  /* 0x0000003e000e7c02 */ /* 0x000fe20008000f00 */
[----:B------:R-:W-:Y:S10]  /*6820*/  ENDCOLLECTIVE ;  /* 0x000000000000791b */ /* 0x000ff40003800000 */
.L_x_140:
[----:B------:R-:W-:Y:S05]  /*6830*/  BSYNC B1 ;  /* 0x0000000000017941 */ /* 0x000fea0003800000 */
.L_x_139:
[----:B------:R-:W-:Y:S05]  /*6840*/  BRA `(.L_x_141) ;  /* 0xffffffe800487947 */ /* 0x000fea000383ffff */
.L_x_109:
[----:B-1----:R1:W2:Y:S02]  /*6850*/  SYNCS.PHASECHK.TRANS64.TRYWAIT P0, [R23+URZ+0x90], R14 ;  /* 0x0000900e170075a7 */ /* 0x0022a4000800017f */
[----:B--2---:R-:W-:Y:S05]  /*6860*/  @!P0 NANOSLEEP.SYNCS 0x989680 ;  /* 0x009896800000895d */ /* 0x004fea0003900000 */
[----:B------:R-:W2:Y:S02]  /*6870*/  @!P0 SYNCS.PHASECHK.TRANS64 P0, [R23+URZ+0x90], R14 ;  /* 0x0000900e170085a7 */ /* 0x000ea4000800007f */
[----:B--2---:R-:W-:Y:S05]  /*6880*/  @!P0 BRA `(.L_x_109) ;  /* 0xfffffffc00f08947 */ /* 0x004fea000383ffff */
[----:B------:R-:W-:Y:S05]  /*6890*/  BRA `(.L_x_142) ;  /* 0xffffffe800807947 */ /* 0x000fea000383ffff */
.L_x_117:
[----:B------:R-:W-:Y:S01]  /*68a0*/  BSSY B0, `(.L_x_143) ;  /* 0x0000006000007945 */ /* 0x000fe20003800000 */
[----:B------:R-:W-:-:S07]  /*68b0*/  IMAD.MOV.U32 R15, RZ, RZ, -0x1 ;  /* 0xffffffffff0f7424 */ /* 0x000fce00078e00ff */
[----:B------:R-:W-:Y:S05]  /*68c0*/  WARPSYNC.COLLECTIVE R15, `(.L_x_144) ;  /* 0x000000000f0c7348 */ /* 0x000fea0003c00000 */
[----:B------:R-:W-:Y:S02]  /*68d0*/  ELECT P6, UR62, PT ;  /* 0x00000000003e782f */ /* 0x000fe400038c0000 */
[----:B------:R-:W-:Y:S01]  /*68e0*/  MOV R14, UR62 ;  /* 0x0000003e000e7c02 */ /* 0x000fe20008000f00 */
[----:B------:R-:W-:Y:S10]  /*68f0*/  ENDCOLLECTIVE ;  /* 0x000000000000791b */ /* 0x000ff40003800000 */
.L_x_144:
[----:B------:R-:W-:Y:S05]  /*6900*/  BSYNC B0 ;  /* 0x0000000000007941 */ /* 0x000fea0003800000 */
.L_x_143:
[----:B------:R-:W-:Y:S05]  /*6910*/  BRA `(.L_x_145) ;  /* 0xfffffff000d87947 */ /* 0x000fea000383ffff */
.L_x_121:
[----:B0-----:R0:W1:Y:S02]  /*6920*/  SYNCS.PHASECHK.TRANS64.TRYWAIT P0, [R7+URZ], R4 ;  /* 0x00000004070075a7 */ /* 0x001064000800017f */
[----:B-1----:R-:W-:Y:S05]  /*6930*/  @!P0 NANOSLEEP.SYNCS 0x989680 ;  /* 0x009896800000895d */ /* 0x002fea0003900000 */
[----:B------:R-:W1:Y:S02]  /*6940*/  @!P0 SYNCS.PHASECHK.TRANS64 P0, [R7+URZ], R4 ;  /* 0x00000004070085a7 */ /* 0x000e64000800007f */
[----:B-1----:R-:W-:Y:S05]  /*6950*/  @!P0 BRA `(.L_x_121) ;  /* 0xfffffffc00f08947 */ /* 0x002fea000383ffff */
[----:B------:R-:W-:Y:S05]  /*6960*/  BRA `(.L_x_146) ;  /* 0xfffffff400187947 */ /* 0x000fea000383ffff */
.L_x_122:
[----:B0-----:R0:W1:Y:S02]  /*6970*/  SYNCS.PHASECHK.TRANS64.TRYWAIT P0, [R8+URZ], R5 ;  /* 0x00000005080075a7 */ /* 0x001064000800017f */
[----:B-1----:R-:W-:Y:S05]  /*6980*/  @!P0 NANOSLEEP.SYNCS 0x989680 ;  /* 0x009896800000895d */ /* 0x002fea0003900000 */
[----:B------:R-:W1:Y:S02]  /*6990*/  @!P0 SYNCS.PHASECHK.TRANS64 P0, [R8+URZ], R5 ;  /* 0x00000005080085a7 */ /* 0x000e64000800007f */
[----:B-1----:R-:W-:Y:S05]  /*69a0*/  @!P0 BRA `(.L_x_122) ;  /* 0xfffffffc00f08947 */ /* 0x002fea000383ffff */
[----:B------:R-:W-:Y:S05]  /*69b0*/  BRA `(.L_x_147) ;  /* 0xfffffff400287947 */ /* 0x000fea000383ffff */
.L_x_123:
[----:B0-----:R0:W1:Y:S02]  /*69c0*/  SYNCS.PHASECHK.TRANS64.TRYWAIT P0, [R9+URZ], R4 ;  /* 0x00000004090075a7 */ /* 0x001064000800017f */
[----:B-1----:R-:W-:Y:S05]  /*69d0*/  @!P0 NANOSLEEP.SYNCS 0x989680 ;  /* 0x009896800000895d */ /* 0x002fea0003900000 */
[----:B------:R-:W1:Y:S02]  /*69e0*/  @!P0 SYNCS.PHASECHK.TRANS64 P0, [R9+URZ], R4 ;  /* 0x00000004090085a7 */ /* 0x000e64000800007f */
[----:B-1----:R-:W-:Y:S05]  /*69f0*/  @!P0 BRA `(.L_x_123) ;  /* 0xfffffffc00f08947 */ /* 0x002fea000383ffff */
[----:B------:R-:W-:Y:S05]  /*6a00*/  BRA `(.L_x_148) ;  /* 0xfffffff400387947 */ /* 0x000fea000383ffff */
.L_x_124:
[----:B0-----:R0:W1:Y:S02]  /*6a10*/  SYNCS.PHASECHK.TRANS64.TRYWAIT P0, [R8+URZ], R5 ;  /* 0x00000005080075a7 */ /* 0x001064000800017f */
[----:B-1----:R-:W-:Y:S05]  /*6a20*/  @!P0 NANOSLEEP.SYNCS 0x989680 ;  /* 0x009896800000895d */ /* 0x002fea0003900000 */
[----:B------:R-:W1:Y:S02]  /*6a30*/  @!P0 SYNCS.PHASECHK.TRANS64 P0, [R8+URZ], R5 ;  /* 0x00000005080085a7 */ /* 0x000e64000800007f */
[----:B-1----:R-:W-:Y:S05]  /*6a40*/  @!P0 BRA `(.L_x_124) ;  /* 0xfffffffc00f08947 */ /* 0x002fea000383ffff */
[----:B------:R-:W-:Y:S05]  /*6a50*/  BRA `(.L_x_149) ;  /* 0xfffffff400487947 */ /* 0x000fea000383ffff */
.L_x_125:
[----:B0-----:R0:W1:Y:S02]  /*6a60*/  SYNCS.PHASECHK.TRANS64.TRYWAIT P0, [R9+URZ], R4 ;  /* 0x00000004090075a7 */ /* 0x001064000800017f */
[----:B-1----:R-:W-:Y:S05]  /*6a70*/  @!P0 NANOSLEEP.SYNCS 0x989680 ;  /* 0x009896800000895d */ /* 0x002fea0003900000 */
[----:B------:R-:W1:Y:S02]  /*6a80*/  @!P0 SYNCS.PHASECHK.TRANS64 P0, [R9+URZ], R4 ;  /* 0x00000004090085a7 */ /* 0x000e64000800007f */
[----:B-1----:R-:W-:Y:S05]  /*6a90*/  @!P0 BRA `(.L_x_125) ;  /* 0xfffffffc00f08947 */ /* 0x002fea000383ffff */
[----:B------:R-:W-:Y:S05]  /*6aa0*/  BRA `(.L_x_150) ;  /* 0xfffffff400587947 */ /* 0x000fea000383ffff */
.L_x_126:
[----:B0-----:R0:W1:Y:S02]  /*6ab0*/  SYNCS.PHASECHK.TRANS64.TRYWAIT P0, [R8+URZ], R5 ;  /* 0x00000005080075a7 */ /* 0x001064000800017f */
[----:B-1----:R-:W-:Y:S05]  /*6ac0*/  @!P0 NANOSLEEP.SYNCS 0x989680 ;  /* 0x009896800000895d */ /* 0x002fea0003900000 */
[----:B------:R-:W1:Y:S02]  /*6ad0*/  @!P0 SYNCS.PHASECHK.TRANS64 P0, [R8+URZ], R5 ;  /* 0x00000005080085a7 */ /* 0x000e64000800007f */
[----:B-1----:R-:W-:Y:S05]  /*6ae0*/  @!P0 BRA `(.L_x_126) ;  /* 0xfffffffc00f08947 */ /* 0x002fea000383ffff */
[----:B------:R-:W-:Y:S05]  /*6af0*/  BRA `(.L_x_151) ;  /* 0xfffffff400687947 */ /* 0x000fea000383ffff */
.L_x_127:
[----:B0-----:R0:W1:Y:S02]  /*6b00*/  SYNCS.PHASECHK.TRANS64.TRYWAIT P0, [R9+URZ], R4 ;  /* 0x00000004090075a7 */ /* 0x001064000800017f */
[----:B-1----:R-:W-:Y:S05]  /*6b10*/  @!P0 NANOSLEEP.SYNCS 0x989680 ;  /* 0x009896800000895d */ /* 0x002fea0003900000 */
[----:B------:R-:W1:Y:S02]  /*6b20*/  @!P0 SYNCS.PHASECHK.TRANS64 P0, [R9+URZ], R4 ;  /* 0x00000004090085a7 */ /* 0x000e64000800007f */
[----:B-1----:R-:W-:Y:S05]  /*6b30*/  @!P0 BRA `(.L_x_127) ;  /* 0xfffffffc00f08947 */ /* 0x002fea000383ffff */
[----:B------:R-:W-:Y:S05]  /*6b40*/  BRA `(.L_x_152) ;  /* 0xfffffff400787947 */ /* 0x000fea000383ffff */
.L_x_128:
[----:B0-----:R0:W1:Y:S02]  /*6b50*/  SYNCS.PHASECHK.TRANS64.TRYWAIT P0, [R8+URZ], R5 ;  /* 0x00000005080075a7 */ /* 0x001064000800017f */
[----:B-1----:R-:W-:Y:S05]  /*6b60*/  @!P0 NANOSLEEP.SYNCS 0x989680 ;  /* 0x009896800000895d */ /* 0x002fea0003900000 */
[----:B------:R-:W1:Y:S02]  /*6b70*/  @!P0 SYNCS.PHASECHK.TRANS64 P0, [R8+URZ], R5 ;  /* 0x00000005080085a7 */ /* 0x000e64000800007f */
[----:B-1----:R-:W-:Y:S05]  /*6b80*/  @!P0 BRA `(.L_x_128) ;  /* 0xfffffffc00f08947 */ /* 0x002fea000383ffff */
[----:B------:R-:W-:Y:S05]  /*6b90*/  BRA `(.L_x_153) ;  /* 0xfffffff400887947 */ /* 0x000fea000383ffff */
.L_x_129:
[----:B0-----:R0:W1:Y:S02]  /*6ba0*/  SYNCS.PHASECHK.TRANS64.TRYWAIT P0, [R9+URZ], R4 ;  /* 0x00000004090075a7 */ /* 0x001064000800017f */
[----:B-1----:R-:W-:Y:S05]  /*6bb0*/  @!P0 NANOSLEEP.SYNCS 0x989680 ;  /* 0x009896800000895d */ /* 0x002fea0003900000 */
[----:B------:R-:W1:Y:S02]  /*6bc0*/  @!P0 SYNCS.PHASECHK.TRANS64 P0, [R9+URZ], R4 ;  /* 0x00000004090085a7 */ /* 0x000e64000800007f */
[----:B-1----:R-:W-:Y:S05]  /*6bd0*/  @!P0 BRA `(.L_x_129) ;  /* 0xfffffffc00f08947 */ /* 0x002fea000383ffff */
[----:B------:R-:W-:Y:S05]  /*6be0*/  BRA `(.L_x_154) ;  /* 0xfffffff400987947 */ /* 0x000fea000383ffff */
.L_x_130:
[----:B0-----:R0:W1:Y:S02]  /*6bf0*/  SYNCS.PHASECHK.TRANS64.TRYWAIT P0, [R8+URZ], R5 ;  /* 0x00000005080075a7 */ /* 0x001064000800017f */
[----:B-1----:R-:W-:Y:S05]  /*6c00*/  @!P0 NANOSLEEP.SYNCS 0x989680 ;  /* 0x009896800000895d */ /* 0x002fea0003900000 */
[----:B------:R-:W1:Y:S02]  /*6c10*/  @!P0 SYNCS.PHASECHK.TRANS64 P0, [R8+URZ], R5 ;  /* 0x00000005080085a7 */ /* 0x000e64000800007f */
[----:B-1----:R-:W-:Y:S05]  /*6c20*/  @!P0 BRA `(.L_x_130) ;  /* 0xfffffffc00f08947 */ /* 0x002fea000383ffff */
[----:B------:R-:W-:Y:S05]  /*6c30*/  BRA `(.L_x_155) ;  /* 0xfffffff400a87947 */ /* 0x000fea000383ffff */
.L_x_131:
[----:B0-----:R0:W1:Y:S02]  /*6c40*/  SYNCS.PHASECHK.TRANS64.TRYWAIT P0, [R9+URZ], R4 ;  /* 0x00000004090075a7 */ /* 0x001064000800017f */
[----:B-1----:R-:W-:Y:S05]  /*6c50*/  @!P0 NANOSLEEP.SYNCS 0x989680 ;  /* 0x009896800000895d */ /* 0x002fea0003900000 */
[----:B------:R-:W1:Y:S02]  /*6c60*/  @!P0 SYNCS.PHASECHK.TRANS64 P0, [R9+URZ], R4 ;  /* 0x00000004090085a7 */ /* 0x000e64000800007f */
[----:B-1----:R-:W-:Y:S05]  /*6c70*/  @!P0 BRA `(.L_x_131) ;  /* 0xfffffffc00f08947 */ /* 0x002fea000383ffff */
[----:B------:R-:W-:Y:S05]  /*6c80*/  BRA `(.L_x_156) ;  /* 0xfffffff400b87947 */ /* 0x000fea000383ffff */
.L_x_132:
[----:B0-----:R0:W1:Y:S02]  /*6c90*/  SYNCS.PHASECHK.TRANS64.TRYWAIT P0, [R8+URZ], R5 ;  /* 0x00000005080075a7 */ /* 0x001064000800017f */
[----:B-1----:R-:W-:Y:S05]  /*6ca0*/  @!P0 NANOSLEEP.SYNCS 0x989680 ;  /* 0x009896800000895d */ /* 0x002fea0003900000 */
[----:B------:R-:W1:Y:S02]  /*6cb0*/  @!P0 SYNCS.PHASECHK.TRANS64 P0, [R8+URZ], R5 ;  /* 0x00000005080085a7 */ /* 0x000e64000800007f */
[----:B-1----:R-:W-:Y:S05]  /*6cc0*/  @!P0 BRA `(.L_x_132) ;  /* 0xfffffffc00f08947 */ /* 0x002fea000383ffff */
[----:B------:R-:W-:Y:S05]  /*6cd0*/  BRA `(.L_x_157) ;  /* 0xfffffff400c87947 */ /* 0x000fea000383ffff */
.L_x_133:
[----:B0-----:R0:W1:Y:S02]  /*6ce0*/  SYNCS.PHASECHK.TRANS64.TRYWAIT P0, [R9+URZ], R4 ;  /* 0x00000004090075a7 */ /* 0x001064000800017f */
[----:B-1----:R-:W-:Y:S05]  /*6cf0*/  @!P0 NANOSLEEP.SYNCS 0x989680 ;  /* 0x009896800000895d */ /* 0x002fea0003900000 */
[----:B------:R-:W1:Y:S02]  /*6d00*/  @!P0 SYNCS.PHASECHK.TRANS64 P0, [R9+URZ], R4 ;  /* 0x00000004090085a7 */ /* 0x000e64000800007f */
[----:B-1----:R-:W-:Y:S05]  /*6d10*/  @!P0 BRA `(.L_x_133) ;  /* 0xfffffffc00f08947 */ /* 0x002fea000383ffff */
[----:B------:R-:W-:Y:S05]  /*6d20*/  BRA `(.L_x_158) ;  /* 0xfffffff400d87947 */ /* 0x000fea000383ffff */
.L_x_134:
[----:B0-----:R0:W1:Y:S02]  /*6d30*/  SYNCS.PHASECHK.TRANS64.TRYWAIT P0, [R8+URZ], R5 ;  /* 0x00000005080075a7 */ /* 0x001064000800017f */
[----:B-1----:R-:W-:Y:S05]  /*6d40*/  @!P0 NANOSLEEP.SYNCS 0x989680 ;  /* 0x009896800000895d */ /* 0x002fea0003900000 */
[----:B------:R-:W1:Y:S02]  /*6d50*/  @!P0 SYNCS.PHASECHK.TRANS64 P0, [R8+URZ], R5 ;  /* 0x00000005080085a7 */ /* 0x000e64000800007f */
[----:B-1----:R-:W-:Y:S05]  /*6d60*/  @!P0 BRA `(.L_x_134) ;  /* 0xfffffffc00f08947 */ /* 0x002fea000383ffff */
[----:B------:R-:W-:Y:S05]  /*6d70*/  BRA `(.L_x_159) ;  /* 0xfffffff400e87947 */ /* 0x000fea000383ffff */
.L_x_135:
[----:B0-----:R0:W1:Y:S02]  /*6d80*/  SYNCS.PHASECHK.TRANS64.TRYWAIT P0, [R9+URZ], R4 ;  /* 0x00000004090075a7 */ /* 0x001064000800017f */
[----:B-1----:R-:W-:Y:S05]  /*6d90*/  @!P0 NANOSLEEP.SYNCS 0x989680 ;  /* 0x009896800000895d */ /* 0x002fea0003900000 */
[----:B------:R-:W1:Y:S02]  /*6da0*/  @!P0 SYNCS.PHASECHK.TRANS64 P0, [R9+URZ], R4 ;  /* 0x00000004090085a7 */ /* 0x000e64000800007f */
[----:B-1----:R-:W-:Y:S05]  /*6db0*/  @!P0 BRA `(.L_x_135) ;  /* 0xfffffffc00f08947 */ /* 0x002fea000383ffff */
[----:B------:R-:W-:Y:S05]  /*6dc0*/  BRA `(.L_x_160) ;  /* 0xfffffff400f87947 */ /* 0x000fea000383ffff */
.L_x_136:
[----:B0-----:R0:W1:Y:S02]  /*6dd0*/  SYNCS.PHASECHK.TRANS64.TRYWAIT P0, [R8+URZ], R5 ;  /* 0x00000005080075a7 */ /* 0x001064000800017f */
[----:B-1----:R-:W-:Y:S05]  /*6de0*/  @!P0 NANOSLEEP.SYNCS 0x989680 ;  /* 0x009896800000895d */ /* 0x002fea0003900000 */
[----:B------:R-:W1:Y:S02]  /*6df0*/  @!P0 SYNCS.PHASECHK.TRANS64 P0, [R8+URZ], R5 ;  /* 0x00000005080085a7 */ /* 0x000e64000800007f */
[----:B-1----:R-:W-:Y:S05]  /*6e00*/  @!P0 BRA `(.L_x_136) ;  /* 0xfffffffc00f08947 */ /* 0x002fea000383ffff */
[----:B------:R-:W-:Y:S05]  /*6e10*/  BRA `(.L_x_161) ;  /* 0xfffffff800087947 */ /* 0x000fea000383ffff */
.L_x_137:
[----:B-1----:R1:W2:Y:S02]  /*6e20*/  SYNCS.PHASECHK.TRANS64.TRYWAIT P0, [R11+URZ], R6 ;  /* 0x000000060b0075a7 */ /* 0x0022a4000800017f */
[----:B--2---:R-:W-:Y:S05]  /*6e30*/  @!P0 NANOSLEEP.SYNCS 0x989680 ;  /* 0x009896800000895d */ /* 0x004fea0003900000 */
[----:B------:R-:W2:Y:S02]  /*6e40*/  @!P0 SYNCS.PHASECHK.TRANS64 P0, [R11+URZ], R6 ;  /* 0x000000060b0085a7 */ /* 0x000ea4000800007f */
[----:B--2---:R-:W-:Y:S05]  /*6e50*/  @!P0 BRA `(.L_x_137) ;  /* 0xfffffffc00f08947 */ /* 0x004fea000383ffff */
[----:B------:R-:W-:Y:S05]  /*6e60*/  BRA `(.L_x_162) ;  /* 0xfffffff800107947 */ /* 0x000fea000383ffff */
.L_x_163:
[----:B------:R-:W-:-:S00]  /*6e70*/  BRA `(.L_x_163) ;  /* 0xfffffffc00fc7947 */ /* 0x000fc0000383ffff */
[----:B------:R-:W-:-:S00]  /*6e80*/  NOP ;  /* 0x0000000000007918 */ /* 0x000fc00000000000 */
[----:B------:R-:W-:-:S00]  /*6e90*/  NOP ;  /* 0x0000000000007918 */ /* 0x000fc00000000000 */
[----:B------:R-:W-:-:S00]  /*6ea0*/  NOP ;  /* 0x0000000000007918 */ /* 0x000fc00000000000 */
[----:B------:R-:W-:-:S00]  /*6eb0*/  NOP ;  /* 0x0000000000007918 */ /* 0x000fc00000000000 */
[----:B------:R-:W-:-:S00]  /*6ec0*/  NOP ;  /* 0x0000000000007918 */ /* 0x000fc00000000000 */
[----:B------:R-:W-:-:S00]  /*6ed0*/  NOP ;  /* 0x0000000000007918 */ /* 0x000fc00000000000 */
[----:B------:R-:W-:-:S00]  /*6ee0*/  NOP ;  /* 0x0000000000007918 */ /* 0x000fc00000000000 */
[----:B------:R-:W-:-:S00]  /*6ef0*/  NOP ;  /* 0x0000000000007918 */ /* 0x000fc00000000000 */
.L_x_164:


//--------------------- .nv.global.init           --------------------------
	.section	.nv.global.init,"aw",@progbits
.nv.global.init:
	.type		$str$22,@object
	.size		$str$22,($str$23 - $str$22)
$str$22:
        /*0000*/ 	.byte	0x6b, 0x5f, 0x74, 0x69, 0x6c, 0x65, 0x5f, 0x63, 0x6f, 0x75, 0x6e, 0x74, 0x20, 0x3e, 0x3d, 0x20
        /*0010*/ 	.byte	0x31, 0x00
	.type		$str$23,@object
	.size		$str$23,(__unnamed_1 - $str$23)
$str$23:
        /*0012*/ 	.byte	0x2f, 0x74, 0x6d, 0x70, 0x2f, 0x63, 0x75, 0x74, 0x6c, 0x61, 0x73, 0x73, 0x5f, 0x73, 0x77, 0x65
        /*0022*/ 	.byte	0x65, 0x70, 0x5f, 0x73, 0x72, 0x63, 0x2f, 0x69, 0x6e, 0x63, 0x6c, 0x75, 0x64, 0x65, 0x2f, 0x63
        /*0032*/ 	.byte	0x75, 0x74, 0x6c, 0x61, 0x73, 0x73, 0x2f, 0x67, 0x65, 0x6d, 0x6d, 0x2f, 0x63, 0x6f, 0x6c, 0x6c
        /*0042*/ 	.byte	0x65, 0x63, 0x74, 0x69, 0x76, 0x65, 0x2f, 0x73, 0x6d, 0x39, 0x30, 0x5f, 0x6d, 0x6d, 0x61, 0x5f
        /*0052*/ 	.byte	0x74, 0x6d, 0x61, 0x5f, 0x67, 0x6d, 0x6d, 0x61, 0x5f, 0x73, 0x73, 0x5f, 0x77, 0x61, 0x72, 0x70
        /*0062*/ 	.byte	0x73, 0x70, 0x65, 0x63, 0x69, 0x61, 0x6c, 0x69, 0x7a, 0x65, 0x64, 0x2e, 0x68, 0x70, 0x70, 0x00
	.type		__unnamed_1,@object
	.size		__unnamed_1,(.L_0 - __unnamed_1)
__unnamed_1:
        /*0072*/ 	.byte	0x76, 0x6f, 0x69, 0x64, 0x20, 0x63, 0x75, 0x74, 0x6c, 0x61, 0x73, 0x73, 0x3a, 0x3a, 0x67, 0x65
        /* <DEDUP_REMOVED lines=180> */
        /*0bc2*/ 	.byte	0x65, 0x3a, 0x3a, 0x69, 0x64, 0x65, 0x6e, 0x74, 0x69, 0x74, 0x79, 0x5d, 0x00
.L_0:


//--------------------- .nv.shared._ZN7cutlass13device_kernelINS_4gemm6kernel13GemmUniversalIN4cute5tupleIJiiiiEEENS1_10collective13CollectiveMmaINS1_34MainloopSm90TmaGmmaWarpSpecializedILi18ENS5_IJNS4_1CILi2EEENSA_ILi1EEESC_EEENS1_35KernelTmaWarpSpecializedCooperativeEEENS5_IJNSA_ILi128EEENSA_ILi64EEENSA_ILi32EEEEEENS_10bfloat16_tENS5_IJlSC_lEEESK_SL_NS4_8TiledMMAINS4_8MMA_AtomIJNS4_4SM904GMMA27MMA_64x64x16_F32BF16BF16_SSILNSP_5MajorE0ELSR_0ELNSP_7ScaleInE1ELSS_1EEEEEENS4_6LayoutISD_NS5_IJSC_NSA_ILi0EEESW_EEEEENS5_IJNS4_10UnderscoreESZ_SZ_EEEEENS4_13SM90_TMA_LOADENS4_14ComposedLayoutINS4_7SwizzleILi2ELi4ELi3EEENS4_18smem_ptr_flag_bitsILi16EEENSV_INS5_IJNSA_ILi8EEESI_EEENS5_IJSI_SC_EEEEEEEvNS4_8identityENS4_23SM90_TMA_LOAD_MULTICASTES1C_vS1D_EENS_8epilogue10collective6detail29Sm90TmaWarpSpecializedAdapterINS1H_15DefaultEpilogueISK_SL_SL_NS1G_6thread17LinearCombinationISK_Li1EffLNS1L_9ScaleType4KindE0ELNS_15FloatRoundStyleE2ESK_EENS1_15EpilogueDefaultEEEEEvvEEEEvNT_6ParamsE --------------------------
	.section	.nv.shared._ZN7cutlass13device_kernelINS_4gemm6kernel13GemmUniversalIN4cute5tupleIJiiiiEEENS1_10collective13CollectiveMmaINS1_34MainloopSm90TmaGmmaWarpSpecializedILi18ENS5_IJNS4_1CILi2EEENSA_ILi1EEESC_EEENS1_35KernelTmaWarpSpecializedCooperativeEEENS5_IJNSA_ILi128EEENSA_ILi64EEENSA_ILi32EEEEEENS_10bfloat16_tENS5_IJlSC_lEEESK_SL_NS4_8TiledMMAINS4_8MMA_AtomIJNS4_4SM904GMMA27MMA_64x64x16_F32BF16BF16_SSILNSP_5MajorE0ELSR_0ELNSP_7ScaleInE1ELSS_1EEEEEENS4_6LayoutISD_NS5_IJSC_NSA_ILi0EEESW_EEEEENS5_IJNS4_10UnderscoreESZ_SZ_EEEEENS4_13SM90_TMA_LOADENS4_14ComposedLayoutINS4_7SwizzleILi2ELi4ELi3EEENS4_18smem_ptr_flag_bitsILi16EEENSV_INS5_IJNSA_ILi8EEESI_EEENS5_IJSI_SC_EEEEEEEvNS4_8identityENS4_23SM90_TMA_LOAD_MULTICASTES1C_vS1D_EENS_8epilogue10collective6detail29Sm90TmaWarpSpecializedAdapterINS1H_15DefaultEpilogueISK_SL_SL_NS1G_6thread17LinearCombinationISK_Li1EffLNS1L_9ScaleType4KindE0ELNS_15FloatRoundStyleE2ESK_EENS1_15EpilogueDefaultEEEEEvvEEEEvNT_6ParamsE,"aw",@nobits
	.sectionflags	@""
	.align	16
	.zero		1024


//--------------------- .nv.shared.reserved.0     --------------------------
	.section	.nv.shared.reserved.0,"aw",@nobits
	.weak		__nv_reservedSMEM_offset_0_alias
	.size		__nv_reservedSMEM_offset_0_alias, 0, 0
	.other		__nv_reservedSMEM_offset_0_alias,@"STO_CUDA_RESERVED_SHARED STV_DEFAULT"
__nv_reservedSMEM_offset_0_alias:
	.zero		0


//--------------------- .nv.global                --------------------------
	.section	.nv.global,"aw",@nobits
.nv.global:
	.type		_ZN40_INTERNAL_23ab3b23_4_k_cu_734a0a83_293834cute1_E,@object
	.size		_ZN40_INTERNAL_23ab3b23_4_k_cu_734a0a83_293834cute1_E,(_ZN40_INTERNAL_23ab3b23_4_k_cu_734a0a83_293834cuda3std3__45__cpo6cbeginE - _ZN40_INTERNAL_23ab3b23_4_k_cu_734a0a83_293834cute1_E)
_ZN40_INTERNAL_23ab3b23_4_k_cu_734a0a83_293834cute1_E:
	.zero		1
	.type		_ZN40_INTERNAL_23ab3b23_4_k_cu_734a0a83_293834cuda3std3__45__cpo6cbeginE,@object
	.size		_ZN40_INTERNAL_23ab3b23_4_k_cu_734a0a83_293834cuda3std3__45__cpo6cbeginE,(_ZN40_INTERNAL_23ab3b23_4_k_cu_734a0a83_293834cuda3std3__48in_placeE - _ZN40_INTERNAL_23ab3b23_4_k_cu_734a0a83_293834cuda3std3__45__cpo6cbeginE)
_ZN40_INTERNAL_23ab3b23_4_k_cu_734a0a83_293834cuda3std3__45__cpo6cbeginE:
	.zero		1
	.type		_ZN40_INTERNAL_23ab3b23_4_k_cu_734a0a83_293834cuda3std3__48in_placeE,@object
	.size		_ZN40_INTERNAL_23ab3b23_4_k_cu_734a0a83_293834cuda3std3__48in_placeE,(_ZN40_INTERNAL_23ab3b23_4_k_cu_734a0a83_293834cuda3std6ranges3__45__cpo9iter_moveE - _ZN40_INTERNAL_23ab3b23_4_k_cu_734a0a83_293834cuda3std3__48in_placeE)
_ZN40_INTERNAL_23ab3b23_4_k_cu_734a0a83_293834cuda3std3__48in_placeE:
	.zero		1
	.type		_ZN40_INTERNAL_23ab3b23_4_k_cu_734a0a83_293834cuda3std6ranges3__45__cpo9iter_moveE,@object
	.size		_ZN40_INTERNAL_23ab3b23_4_k_cu_734a0a83_293834cuda3std6ranges3__45__cpo9iter_moveE,(_ZN40_INTERNAL_23ab3b23_4_k_cu_734a0a83_293834cuda3std3__45__cpo5beginE - _ZN40_INTERNAL_23ab3b23_4_k_cu_734a0a83_293834cuda3std6ranges3__45__cpo9iter_moveE)
_ZN40_INTERNAL_23ab3b23_4_k_cu_734a0a83_293834cuda3std6ranges3__45__cpo9iter_moveE:
	.zero		1
	.type		_ZN40_INTERNAL_23ab3b23_4_k_cu_734a0a83_293834cuda3std3__45__cpo5beginE,@object
	.size		_ZN40_INTERNAL_23ab3b23_4_k_cu_734a0a83_293834cuda3std3__45__cpo5beginE,(_ZN40_INTERNAL_23ab3b23_4_k_cu_734a0a83_293834cuda3std3__442_GLOBAL__N__23ab3b23_4_k_cu_734a0a83_293836ignoreE - _ZN40_INTERNAL_23ab3b23_4_k_cu_734a0a83_293834cuda3std3__45__cpo5beginE)
_ZN40_INTERNAL_23ab3b23_4_k_cu_734a0a83_293834cuda3std3__45__cpo5beginE:
	.zero		1
	.type		_ZN40_INTERNAL_23ab3b23_4_k_cu_734a0a83_293834cuda3std3__442_GLOBAL__N__23ab3b23_4_k_cu_734a0a83_293836ignoreE,@object
	.size		_ZN40_INTERNAL_23ab3b23_4_k_cu_734a0a83_293834cuda3std3__442_GLOBAL__N__23ab3b23_4_k_cu_734a0a83_293836ignoreE,(_ZN40_INTERNAL_23ab3b23_4_k_cu_734a0a83_293834cute7productE - _ZN40_INTERNAL_23ab3b23_4_k_cu_734a0a83_293834cuda3std3__442_GLOBAL__N__23ab3b23_4_k_cu_734a0a83_293836ignoreE)
_ZN40_INTERNAL_23ab3b23_4_k_cu_734a0a83_293834cuda3std3__442_GLOBAL__N__23ab3b23_4_k_cu_734a0a83_293836ignoreE:
	.zero		1
	.type		_ZN40_INTERNAL_23ab3b23_4_k_cu_734a0a83_293834cute7productE,@object
	.size		_ZN40_INTERNAL_23ab3b23_4_k_cu_734a0a83_293834cute7productE,(_ZN40_INTERNAL_23ab3b23_4_k_cu_734a0a83_293834cuda3std3__45__cpo3endE - _ZN40_INTERNAL_23ab3b23_4_k_cu_734a0a83_293834cute7productE)
_ZN40_INTERNAL_23ab3b23_4_k_cu_734a0a83_293834cute7productE:
	.zero		1
	.type		_ZN40_INTERNAL_23ab3b23_4_k_cu_734a0a83_293834cuda3std3__45__cpo3endE,@object
	.size		_ZN40_INTERNAL_23ab3b23_4_k_cu_734a0a83_293834cuda3std3__45__cpo3endE,(_ZN40_INTERNAL_23ab3b23_4_k_cu_734a0a83_293834cuda3std3__419piecewise_constructE - _ZN40_INTERNAL_23ab3b23_4_k_cu_734a0a83_293834cuda3std3__45__cpo3endE)
_ZN40_INTERNAL_23ab3b23_4_k_cu_734a0a83_293834cuda3std3__45__cpo3endE:
	.zero		1
	.type		_ZN40_INTERNAL_23ab3b23_4_k_cu_734a0a83_293834cuda3std3__419piecewise_constructE,@object
	.size		_ZN40_INTERNAL_23ab3b23_4_k_cu_734a0a83_293834cuda3std3__419piecewise_constructE,(_ZN40_INTERNAL_23ab3b23_4_k_cu_734a0a83_293834cuda3std3__45__cpo4cendE - _ZN40_INTERNAL_23ab3b23_4_k_cu_734a0a83_293834cuda3std3__419piecewise_constructE)
_ZN40_INTERNAL_23ab3b23_4_k_cu_734a0a83_293834cuda3std3__419piecewise_constructE:
	.zero		1
	.type		_ZN40_INTERNAL_23ab3b23_4_k_cu_734a0a83_293834cuda3std3__45__cpo4cendE,@object
	.size		_ZN40_INTERNAL_23ab3b23_4_k_cu_734a0a83_293834cuda3std3__45__cpo4cendE,(_ZN40_INTERNAL_23ab3b23_4_k_cu_734a0a83_293834cuda3std6ranges3__45__cpo4swapE - _ZN40_INTERNAL_23ab3b23_4_k_cu_734a0a83_293834cuda3std3__45__cpo4cendE)
_ZN40_INTERNAL_23ab3b23_4_k_cu_734a0a83_293834cuda3std3__45__cpo4cendE:
	.zero		1
	.type		_ZN40_INTERNAL_23ab3b23_4_k_cu_734a0a83_293834cuda3std6ranges3__45__cpo4swapE,@object
	.size		_ZN40_INTERNAL_23ab3b23_4_k_cu_734a0a83_293834cuda3std6ranges3__45__cpo4swapE,(.L_8 - _ZN40_INTERNAL_23ab3b23_4_k_cu_734a0a83_293834cuda3std6ranges3__45__cpo4swapE)
_ZN40_INTERNAL_23ab3b23_4_k_cu_734a0a83_293834cuda3std6ranges3__45__cpo4swapE:
	.zero		1
.L_8:


//--------------------- .nv.constant0._ZN7cutlass13device_kernelINS_4gemm6kernel13GemmUniversalIN4cute5tupleIJiiiiEEENS1_10collective13CollectiveMmaINS1_34MainloopSm90TmaGmmaWarpSpecializedILi18ENS5_IJNS4_1CILi2EEENSA_ILi1EEESC_EEENS1_35KernelTmaWarpSpecializedCooperativeEEENS5_IJNSA_ILi128EEENSA_ILi64EEENSA_ILi32EEEEEENS_10bfloat16_tENS5_IJlSC_lEEESK_SL_NS4_8TiledMMAINS4_8MMA_AtomIJNS4_4SM904GMMA27MMA_64x64x16_F32BF16BF16_SSILNSP_5MajorE0ELSR_0ELNSP_7ScaleInE1ELSS_1EEEEEENS4_6LayoutISD_NS5_IJSC_NSA_ILi0EEESW_EEEEENS5_IJNS4_10UnderscoreESZ_SZ_EEEEENS4_13SM90_TMA_LOADENS4_14ComposedLayoutINS4_7SwizzleILi2ELi4ELi3EEENS4_18smem_ptr_flag_bitsILi16EEENSV_INS5_IJNSA_ILi8EEESI_EEENS5_IJSI_SC_EEEEEEEvNS4_8identityENS4_23SM90_TMA_LOAD_MULTICASTES1C_vS1D_EENS_8epilogue10collective6detail29Sm90TmaWarpSpecializedAdapterINS1H_15DefaultEpilogueISK_SL_SL_NS1G_6thread17LinearCombinationISK_Li1EffLNS1L_9ScaleType4KindE0ELNS_15FloatRoundStyleE2ESK_EENS1_15EpilogueDefaultEEEEEvvEEEEvNT_6ParamsE --------------------------
	.section	.nv.constant0._ZN7cutlass13device_kernelINS_4gemm6kernel13GemmUniversalIN4cute5tupleIJiiiiEEENS1_10collective13CollectiveMmaINS1_34MainloopSm90TmaGmmaWarpSpecializedILi18ENS5_IJNS4_1CILi2EEENSA_ILi1EEESC_EEENS1_35KernelTmaWarpSpecializedCooperativeEEENS5_IJNSA_ILi128EEENSA_ILi64EEENSA_ILi32EEEEEENS_10bfloat16_tENS5_IJlSC_lEEESK_SL_NS4_8TiledMMAINS4_8MMA_AtomIJNS4_4SM904GMMA27MMA_64x64x16_F32BF16BF16_SSILNSP_5MajorE0ELSR_0ELNSP_7ScaleInE1ELSS_1EEEEEENS4_6LayoutISD_NS5_IJSC_NSA_ILi0EEESW_EEEEENS5_IJNS4_10UnderscoreESZ_SZ_EEEEENS4_13SM90_TMA_LOADENS4_14ComposedLayoutINS4_7SwizzleILi2ELi4ELi3EEENS4_18smem_ptr_flag_bitsILi16EEENSV_INS5_IJNSA_ILi8EEESI_EEENS5_IJSI_SC_EEEEEEEvNS4_8identityENS4_23SM90_TMA_LOAD_MULTICASTES1C_vS1D_EENS_8epilogue10collective6detail29Sm90TmaWarpSpecializedAdapterINS1H_15DefaultEpilogueISK_SL_SL_NS1G_6thread17LinearCombinationISK_Li1EffLNS1L_9ScaleType4KindE0ELNS_15FloatRoundStyleE2ESK_EENS1_15EpilogueDefaultEEEEEvvEEEEvNT_6ParamsE,"a",@progbits
	.sectionflags	@""
	.align	4
.nv.constant0._ZN7cutlass13device_kernelINS_4gemm6kernel13GemmUniversalIN4cute5tupleIJiiiiEEENS1_10collective13CollectiveMmaINS1_34MainloopSm90TmaGmmaWarpSpecializedILi18ENS5_IJNS4_1CILi2EEENSA_ILi1EEESC_EEENS1_35KernelTmaWarpSpecializedCooperativeEEENS5_IJNSA_ILi128EEENSA_ILi64EEENSA_ILi32EEEEEENS_10bfloat16_tENS5_IJlSC_lEEESK_SL_NS4_8TiledMMAINS4_8MMA_AtomIJNS4_4SM904GMMA27MMA_64x64x16_F32BF16BF16_SSILNSP_5MajorE0ELSR_0ELNSP_7ScaleInE1ELSS_1EEEEEENS4_6LayoutISD_NS5_IJSC_NSA_ILi0EEESW_EEEEENS5_IJNS4_10UnderscoreESZ_SZ_EEEEENS4_13SM90_TMA_LOADENS4_14ComposedLayoutINS4_7SwizzleILi2ELi4ELi3EEENS4_18smem_ptr_flag_bitsILi16EEENSV_INS5_IJNSA_ILi8EEESI_EEENS5_IJSI_SC_EEEEEEEvNS4_8identityENS4_23SM90_TMA_LOAD_MULTICASTES1C_vS1D_EENS_8epilogue10collective6detail29Sm90TmaWarpSpecializedAdapterINS1H_15DefaultEpilogueISK_SL_SL_NS1G_6thread17LinearCombinationISK_Li1EffLNS1L_9ScaleType4KindE0ELNS_15FloatRoundStyleE2ESK_EENS1_15EpilogueDefaultEEEEEvvEEEEvNT_6ParamsE:
	.zero		1664


//--------------------- SYMBOLS --------------------------

	.type		.nv.reservedSmem.offset0,@object
	.size		.nv.reservedSmem.offset0,0x4
	.type		__assertfail,@function
